def attn_fwd(
    Q,
    K,
    V,
    Out,
    Lse,
    sm_scale,
    stride_qz,
    stride_qh,
    stride_qm,
    stride_qk,
    stride_kz,
    stride_kh,
    stride_kn,
    stride_kk,
    stride_vz,
    stride_vh,
    stride_vn,
    stride_vk,
    stride_oz,
    stride_oh,
    stride_om,
    stride_ok,
    seqlen_q,
    seqlen_k,
    BLOCK_M: tl.constexpr,
    BLOCK_N: tl.constexpr,
    HEAD_DIM: tl.constexpr,
    CAUSAL: tl.constexpr,
):
    start_m = tl.program_id(0)
    off_hz = tl.program_id(1)
    q_off = off_hz * stride_qh
    k_off = off_hz * stride_kh
    v_off = off_hz * stride_vh
    offs_m = start_m * BLOCK_M + tl.arange(0, BLOCK_M)
    offs_d = tl.arange(0, HEAD_DIM)
    offs_n = tl.arange(0, BLOCK_N)
    q_ptrs = Q + q_off + offs_m[:, None] * stride_qm + offs_d[None, :] * stride_qk
    k_ptrs = K + k_off + offs_d[:, None] * stride_kk + offs_n[None, :] * stride_kn
    v_ptrs = V + v_off + offs_n[:, None] * stride_vn + offs_d[None, :] * stride_vk
    m_i = tl.full([BLOCK_M], float("-inf"), dtype=tl.float32)
    l_i = tl.zeros([BLOCK_M], dtype=tl.float32) + 1.0
    acc = tl.zeros([BLOCK_M, HEAD_DIM], dtype=tl.float32)
    q = tl.load(q_ptrs)
    acc, l_i, m_i = _attn_fwd_inner(
        acc,
        l_i,
        m_i,
        q,
        k_ptrs,
        v_ptrs,
        sm_scale,
        stride_kn,
        stride_vn,
        start_m,
        seqlen_k,
        BLOCK_M,
        BLOCK_N,
        HEAD_DIM,
        CAUSAL,
    )
    acc = acc / l_i[:, None]
    lse = m_i + tl.math.log2(l_i) / 1.4426950408889634
    o_ptrs = (
        Out
        + off_hz * stride_oh
        + offs_m[:, None] * stride_om
        + offs_d[None, :] * stride_ok
    )
    tl.store(o_ptrs, acc.to(Out.dtype.element_ty))
    tl.store(Lse + off_hz * seqlen_q + offs_m, lse)

# config = {"BLOCK_M": 256, "BLOCK_N": 64, "HEAD_DIM": 64, "arch": "sm_90", "causal": true, "dtype": "bf16", "num_stages": 3, "num_warps": 8}
# arch = sm_90


// ===== COMPILED SASS (sm_90a) =====

	.target	sm_90a

	.elftype	@"ET_EXEC"


//--------------------- .note.nv.tkinfo           --------------------------
	.section	.note.nv.tkinfo,"",@"SHT_NOTE"
	.sectionflags	@"SHF_NOTE_NV_TKINFO"
	.tkinfo
        /*0018*/ 	.word	0x00000002
        /*0030*/ 	.string	""
        /*0030*/ 	.string	"ptxas"
        /*0030*/ 	.string	"Cuda compilation tools, release 13.0, V13.0.88"
        /*0030*/ 	.string	"Build cuda_13.0.r13.0/compiler.36424714_0"
        /*0030*/ 	.string	"-v  -suppress-debug-info  -lineinfo  -arch sm_90a "



//--------------------- .note.nv.cuinfo           --------------------------
	.section	.note.nv.cuinfo,"",@"SHT_NOTE"
	.sectionflags	@"SHF_NOTE_NV_CUINFO"
        /*0018*/ 	.short	0x0002
        /*001a*/ 	.short	0x005a
        /*001c*/ 	.short	0x0082
	.zero		2


//--------------------- .nv.info                  --------------------------
	.section	.nv.info,"",@"SHT_CUDA_INFO"
	.align	4


	//----- nvinfo : EIATTR_REGCOUNT
	.align		4
        /*0000*/ 	.byte	0x04, 0x2f
        /*0002*/ 	.short	(.L_2 - .L_1)
	.align		4
.L_1:
        /*0004*/ 	.word	index@(attn_fwd)
        /*0008*/ 	.word	0x000000ff


	//----- nvinfo : EIATTR_FRAME_SIZE
	.align		4
.L_2:
        /*000c*/ 	.byte	0x04, 0x11
        /*000e*/ 	.short	(.L_4 - .L_3)
	.align		4
.L_3:
        /*0010*/ 	.word	index@(attn_fwd)
        /*0014*/ 	.word	0x00000000


	//----- nvinfo : EIATTR_MIN_STACK_SIZE
	.align		4
.L_4:
        /*0018*/ 	.byte	0x04, 0x12
        /*001a*/ 	.short	(.L_6 - .L_5)
	.align		4
.L_5:
        /*001c*/ 	.word	index@(attn_fwd)
        /*0020*/ 	.word	0x00000000
.L_6:


//--------------------- .nv.compat                --------------------------
	.section	.nv.compat,"",@"SHT_CUDA_COMPAT_INFO"
	.align	4
        /*0000*/ 	.byte	0x02, 0x09, 0x01, 0x00, 0x02, 0x02, 0x04, 0x00, 0x02, 0x05, 0x05, 0x00, 0x03, 0x07, 0x01, 0x01
        /*0010*/ 	.byte	0x02, 0x03, 0x00, 0x00, 0x02, 0x06, 0x01, 0x00, 0x04, 0x0b, 0x08, 0x00, 0x00, 0x00, 0x00, 0x00
        /*0020*/ 	.byte	0x00, 0x00, 0x00, 0x00


//--------------------- .nv.info.attn_fwd         --------------------------
	.section	.nv.info.attn_fwd,"",@"SHT_CUDA_INFO"
	.sectionflags	@""
	.align	4


	//----- nvinfo : EIATTR_CUDA_API_VERSION
	.align		4
        /*0000*/ 	.byte	0x04, 0x37
        /*0002*/ 	.short	(.L_8 - .L_7)
.L_7:
        /*0004*/ 	.word	0x00000082


	//----- nvinfo : EIATTR_KPARAM_INFO
	.align		4
.L_8:
        /*0008*/ 	.byte	0x04, 0x17
        /*000a*/ 	.short	(.L_10 - .L_9)
.L_9:
        /*000c*/ 	.word	0x00000000
        /*0010*/ 	.short	0x0019
        /*0012*/ 	.short	0x0080
        /*0014*/ 	.byte	0x00, 0xf4, 0x21, 0x00


	//----- nvinfo : EIATTR_KPARAM_INFO
	.align		4
.L_10:
        /*0018*/ 	.byte	0x04, 0x17
        /*001a*/ 	.short	(.L_12 - .L_11)
.L_11:
        /*001c*/ 	.word	0x00000000
        /*0020*/ 	.short	0x0018
        /*0022*/ 	.short	0x0078
        /*0024*/ 	.byte	0x00, 0xf4, 0x21, 0x00


	//----- nvinfo : EIATTR_KPARAM_INFO
	.align		4
.L_12:
        /*0028*/ 	.byte	0x04, 0x17
        /*002a*/ 	.short	(.L_14 - .L_13)
.L_13:
        /*002c*/ 	.word	0x00000000
        /*0030*/ 	.short	0x0017
        /*0032*/ 	.short	0x0070
        /*0034*/ 	.byte	0x00, 0xf0, 0x11, 0x00


	//----- nvinfo : EIATTR_KPARAM_INFO
	.align		4
.L_14:
        /*0038*/ 	.byte	0x04, 0x17
        /*003a*/ 	.short	(.L_16 - .L_15)
.L_15:
        /*003c*/ 	.word	0x00000000
        /*0040*/ 	.short	0x0016
        /*0042*/ 	.short	0x006c
        /*0044*/ 	.byte	0x00, 0xf0, 0x11, 0x00


	//----- nvinfo : EIATTR_KPARAM_INFO
	.align		4
.L_16:
        /*0048*/ 	.byte	0x04, 0x17
        /*004a*/ 	.short	(.L_18 - .L_17)
.L_17:
        /*004c*/ 	.word	0x00000000
        /*0050*/ 	.short	0x0015
        /*0052*/ 	.short	0x0068
        /*0054*/ 	.byte	0x00, 0xf0, 0x11, 0x00


	//----- nvinfo : EIATTR_KPARAM_INFO
	.align		4
.L_18:
        /*0058*/ 	.byte	0x04, 0x17
        /*005a*/ 	.short	(.L_20 - .L_19)
.L_19:
        /*005c*/ 	.word	0x00000000
        /*0060*/ 	.short	0x0014
        /*0062*/ 	.short	0x0064
        /*0064*/ 	.byte	0x00, 0xf0, 0x11, 0x00


	//----- nvinfo : EIATTR_KPARAM_INFO
	.align		4
.L_20:
        /*0068*/ 	.byte	0x04, 0x17
        /*006a*/ 	.short	(.L_22 - .L_21)
.L_21:
        /*006c*/ 	.word	0x00000000
        /*0070*/ 	.short	0x0013
        /*0072*/ 	.short	0x0060
        /*0074*/ 	.byte	0x00, 0xf0, 0x11, 0x00


	//----- nvinfo : EIATTR_KPARAM_INFO
	.align		4
.L_22:
        /*0078*/ 	.byte	0x04, 0x17
        /*007a*/ 	.short	(.L_24 - .L_23)
.L_23:
        /*007c*/ 	.word	0x00000000
        /*0080*/ 	.short	0x0012
        /*0082*/ 	.short	0x005c
        /*0084*/ 	.byte	0x00, 0xf0, 0x11, 0x00


	//----- nvinfo : EIATTR_KPARAM_INFO
	.align		4
.L_24:
        /*0088*/ 	.byte	0x04, 0x17
        /*008a*/ 	.short	(.L_26 - .L_25)
.L_25:
        /*008c*/ 	.word	0x00000000
        /*0090*/ 	.short	0x0011
        /*0092*/ 	.short	0x0058
        /*0094*/ 	.byte	0x00, 0xf0, 0x11, 0x00


	//----- nvinfo : EIATTR_KPARAM_INFO
	.align		4
.L_26:
        /*0098*/ 	.byte	0x04, 0x17
        /*009a*/ 	.short	(.L_28 - .L_27)
.L_27:
        /*009c*/ 	.word	0x00000000
        /*00a0*/ 	.short	0x0010
        /*00a2*/ 	.short	0x0054
        /*00a4*/ 	.byte	0x00, 0xf0, 0x11, 0x00


	//----- nvinfo : EIATTR_KPARAM_INFO
	.align		4
.L_28:
        /*00a8*/ 	.byte	0x04, 0x17
        /*00aa*/ 	.short	(.L_30 - .L_29)
.L_29:
        /*00ac*/ 	.word	0x00000000
        /*00b0*/ 	.short	0x000f
        /*00b2*/ 	.short	0x0050
        /*00b4*/ 	.byte	0x00, 0xf0, 0x11, 0x00


	//----- nvinfo : EIATTR_KPARAM_INFO
	.align		4
.L_30:
        /*00b8*/ 	.byte	0x04, 0x17
        /*00ba*/ 	.short	(.L_32 - .L_31)
.L_31:
        /*00bc*/ 	.word	0x00000000
        /*00c0*/ 	.short	0x000e
        /*00c2*/ 	.short	0x004c
        /*00c4*/ 	.byte	0x00, 0xf0, 0x11, 0x00


	//----- nvinfo : EIATTR_KPARAM_INFO
	.align		4
.L_32:
        /*00c8*/ 	.byte	0x04, 0x17
        /*00ca*/ 	.short	(.L_34 - .L_33)
.L_33:
        /*00cc*/ 	.word	0x00000000
        /*00d0*/ 	.short	0x000d
        /*00d2*/ 	.short	0x0048
        /*00d4*/ 	.byte	0x00, 0xf0, 0x11, 0x00


	//----- nvinfo : EIATTR_KPARAM_INFO
	.align		4
.L_34:
        /*00d8*/ 	.byte	0x04, 0x17
        /*00da*/ 	.short	(.L_36 - .L_35)
.L_35:
        /*00dc*/ 	.word	0x00000000
        /*00e0*/ 	.short	0x000c
        /*00e2*/ 	.short	0x0044
        /*00e4*/ 	.byte	0x00, 0xf0, 0x11, 0x00


	//----- nvinfo : EIATTR_KPARAM_INFO
	.align		4
.L_36:
        /*00e8*/ 	.byte	0x04, 0x17
        /*00ea*/ 	.short	(.L_38 - .L_37)
.L_37:
        /*00ec*/ 	.word	0x00000000
        /*00f0*/ 	.short	0x000b
        /*00f2*/ 	.short	0x0040
        /*00f4*/ 	.byte	0x00, 0xf0, 0x11, 0x00


	//----- nvinfo : EIATTR_KPARAM_INFO
	.align		4
.L_38:
        /*00f8*/ 	.byte	0x04, 0x17
        /*00fa*/ 	.short	(.L_40 - .L_39)
.L_39:
        /*00fc*/ 	.word	0x00000000
        /*0100*/ 	.short	0x000a
        /*0102*/ 	.short	0x003c
        /*0104*/ 	.byte	0x00, 0xf0, 0x11, 0x00


	//----- nvinfo : EIATTR_KPARAM_INFO
	.align		4
.L_40:
        /*0108*/ 	.byte	0x04, 0x17
        /*010a*/ 	.short	(.L_42 - .L_41)
.L_41:
        /*010c*/ 	.word	0x00000000
        /*0110*/ 	.short	0x0009
        /*0112*/ 	.short	0x0038
        /*0114*/ 	.byte	0x00, 0xf0, 0x11, 0x00


	//----- nvinfo : EIATTR_KPARAM_INFO
	.align		4
.L_42:
        /*0118*/ 	.byte	0x04, 0x17
        /*011a*/ 	.short	(.L_44 - .L_43)
.L_43:
        /*011c*/ 	.word	0x00000000
        /*0120*/ 	.short	0x0008
        /*0122*/ 	.short	0x0034
        /*0124*/ 	.byte	0x00, 0xf0, 0x11, 0x00


	//----- nvinfo : EIATTR_KPARAM_INFO
	.align		4
.L_44:
        /*0128*/ 	.byte	0x04, 0x17
        /*012a*/ 	.short	(.L_46 - .L_45)
.L_45:
        /*012c*/ 	.word	0x00000000
        /*0130*/ 	.short	0x0007
        /*0132*/ 	.short	0x0030
        /*0134*/ 	.byte	0x00, 0xf0, 0x11, 0x00


	//----- nvinfo : EIATTR_KPARAM_INFO
	.align		4
.L_46:
        /*0138*/ 	.byte	0x04, 0x17
        /*013a*/ 	.short	(.L_48 - .L_47)
.L_47:
        /*013c*/ 	.word	0x00000000
        /*0140*/ 	.short	0x0006
        /*0142*/ 	.short	0x002c
        /*0144*/ 	.byte	0x00, 0xf0, 0x11, 0x00


	//----- nvinfo : EIATTR_KPARAM_INFO
	.align		4
.L_48:
        /*0148*/ 	.byte	0x04, 0x17
        /*014a*/ 	.short	(.L_50 - .L_49)
.L_49:
        /*014c*/ 	.word	0x00000000
        /*0150*/ 	.short	0x0005
        /*0152*/ 	.short	0x0028
        /*0154*/ 	.byte	0x00, 0xf0, 0x11, 0x00


	//----- nvinfo : EIATTR_KPARAM_INFO
	.align		4
.L_50:
        /*0158*/ 	.byte	0x04, 0x17
        /*015a*/ 	.short	(.L_52 - .L_51)
.L_51:
        /*015c*/ 	.word	0x00000000
        /*0160*/ 	.short	0x0004
        /*0162*/ 	.short	0x0020
        /*0164*/ 	.byte	0x00, 0xf4, 0x21, 0x00


	//----- nvinfo : EIATTR_KPARAM_INFO
	.align		4
.L_52:
        /*0168*/ 	.byte	0x04, 0x17
        /*016a*/ 	.short	(.L_54 - .L_53)
.L_53:
        /*016c*/ 	.word	0x00000000
        /*0170*/ 	.short	0x0003
        /*0172*/ 	.short	0x0018
        /*0174*/ 	.byte	0x00, 0xf4, 0x21, 0x00


	//----- nvinfo : EIATTR_KPARAM_INFO
	.align		4
.L_54:
        /*0178*/ 	.byte	0x04, 0x17
        /*017a*/ 	.short	(.L_56 - .L_55)
.L_55:
        /*017c*/ 	.word	0x00000000
        /*0180*/ 	.short	0x0002
        /*0182*/ 	.short	0x0010
        /*0184*/ 	.byte	0x00, 0xf4, 0x21, 0x00


	//----- nvinfo : EIATTR_KPARAM_INFO
	.align		4
.L_56:
        /*0188*/ 	.byte	0x04, 0x17
        /*018a*/ 	.short	(.L_58 - .L_57)
.L_57:
        /*018c*/ 	.word	0x00000000
        /*0190*/ 	.short	0x0001
        /*0192*/ 	.short	0x0008
        /*0194*/ 	.byte	0x00, 0xf4, 0x21, 0x00


	//----- nvinfo : EIATTR_KPARAM_INFO
	.align		4
.L_58:
        /*0198*/ 	.byte	0x04, 0x17
        /*019a*/ 	.short	(.L_60 - .L_59)
.L_59:
        /*019c*/ 	.word	0x00000000
        /*01a0*/ 	.short	0x0000
        /*01a2*/ 	.short	0x0000
        /*01a4*/ 	.byte	0x00, 0xf4, 0x21, 0x00


	//----- nvinfo : EIATTR_SPARSE_MMA_MASK
	.align		4
.L_60:
        /*01a8*/ 	.byte	0x03, 0x50
        /*01aa*/ 	.short	0x0000


	//----- nvinfo : EIATTR_MAXREG_COUNT
	.align		4
        /*01ac*/ 	.byte	0x03, 0x1b
        /*01ae*/ 	.short	0x00ff


	//----- nvinfo : EIATTR_NUM_BARRIERS
	.align		4
        /*01b0*/ 	.byte	0x02, 0x4c
        /*01b2*/ 	.byte	0x01
	.zero		1


	//----- nvinfo : EIATTR_MERCURY_ISA_VERSION
	.align		4
        /*01b4*/ 	.byte	0x03, 0x5f
        /*01b6*/ 	.short	0x0101


	//----- nvinfo : EIATTR_COOP_GROUP_MASK_REGIDS
	.align		4
        /*01b8*/ 	.byte	0x04, 0x29
        /*01ba*/ 	.short	(.L_62 - .L_61)


	//   ....[0]....
.L_61:
        /*01bc*/ 	.word	0xffffffff


	//   ....[1]....
        /*01c0*/ 	.word	0xffffffff


	//   ....[2]....
        /*01c4*/ 	.word	0xffffffff


	//   ....[3]....
        /*01c8*/ 	.word	0xffffffff


	//   ....[4]....
        /*01cc*/ 	.word	0xffffffff


	//   ....[5]....
        /*01d0*/ 	.word	0xffffffff


	//   ....[6]....
        /*01d4*/ 	.word	0xffffffff


	//   ....[7]....
        /*01d8*/ 	.word	0xffffffff


	//   ....[8]....
        /*01dc*/ 	.word	0xffffffff


	//   ....[9]....
        /*01e0*/ 	.word	0xffffffff


	//   ....[10]....
        /*01e4*/ 	.word	0xffffffff


	//   ....[11]....
        /*01e8*/ 	.word	0xffffffff


	//   ....[12]....
        /*01ec*/ 	.word	0xffffffff


	//   ....[13]....
        /*01f0*/ 	.word	0xffffffff


	//   ....[14]....
        /*01f4*/ 	.word	0xffffffff


	//   ....[15]....
        /*01f8*/ 	.word	0xffffffff


	//----- nvinfo : EIATTR_COOP_GROUP_INSTR_OFFSETS
	.align		4
.L_62:
        /*01fc*/ 	.byte	0x04, 0x28
        /*01fe*/ 	.short	(.L_64 - .L_63)


	//   ....[0]....
.L_63:
        /*0200*/ 	.word	0x000037c0


	//   ....[1]....
        /*0204*/ 	.word	0x00003a90


	//   ....[2]....
        /*0208*/ 	.word	0x00003fa0


	//   ....[3]....
        /*020c*/ 	.word	0x000041d0


	//   ....[4]....
        /*0210*/ 	.word	0x00004390


	//   ....[5]....
        /*0214*/ 	.word	0x000044f0


	//   ....[6]....
        /*0218*/ 	.word	0x000047a0


	//   ....[7]....
        /*021c*/ 	.word	0x00004820


	//   ....[8]....
        /*0220*/ 	.word	0x00005c20


	//   ....[9]....
        /*0224*/ 	.word	0x00005c30


	//   ....[10]....
        /*0228*/ 	.word	0x00005c40


	//   ....[11]....
        /*022c*/ 	.word	0x00005c50


	//   ....[12]....
        /*0230*/ 	.word	0x00005cb0


	//   ....[13]....
        /*0234*/ 	.word	0x00005cd0


	//   ....[14]....
        /*0238*/ 	.word	0x00005cf0


	//   ....[15]....
        /*023c*/ 	.word	0x00005d00


	//----- nvinfo : EIATTR_EXIT_INSTR_OFFSETS
	.align		4
.L_64:
        /*0240*/ 	.byte	0x04, 0x1c
        /*0242*/ 	.short	(.L_66 - .L_65)


	//   ....[0]....
.L_65:
        /*0244*/ 	.word	0x000091b0


	//----- nvinfo : EIATTR_REQNTID
	.align		4
.L_66:
        /*0248*/ 	.byte	0x04, 0x10
        /*024a*/ 	.short	(.L_68 - .L_67)
.L_67:
        /*024c*/ 	.word	0x00000100
        /*0250*/ 	.word	0x00000001
        /*0254*/ 	.word	0x00000001


	//----- nvinfo : EIATTR_CBANK_PARAM_SIZE
	.align		4
.L_68:
        /*0258*/ 	.byte	0x03, 0x19
        /*025a*/ 	.short	0x0088


	//----- nvinfo : EIATTR_PARAM_CBANK
	.align		4
        /*025c*/ 	.byte	0x04, 0x0a
        /*025e*/ 	.short	(.L_70 - .L_69)
	.align		4
.L_69:
        /*0260*/ 	.word	index@(.nv.constant0.attn_fwd)
        /*0264*/ 	.short	0x0210
        /*0266*/ 	.short	0x0088


	//----- nvinfo : EIATTR_SW_WAR
	.align		4
.L_70:
        /*0268*/ 	.byte	0x04, 0x36
        /*026a*/ 	.short	(.L_72 - .L_71)
.L_71:
        /*026c*/ 	.word	0x00000008
.L_72:


//--------------------- .nv.callgraph             --------------------------
	.section	.nv.callgraph,"",@"SHT_CUDA_CALLGRAPH"
	.align	4
	.sectionentsize	8
	.align		4
        /*0000*/ 	.word	0x00000000
	.align		4
        /*0004*/ 	.word	0xffffffff
	.align		4
        /*0008*/ 	.word	0x00000000
	.align		4
        /*000c*/ 	.word	0xfffffffe
	.align		4
        /*0010*/ 	.word	0x00000000
	.align		4
        /*0014*/ 	.word	0xfffffffd
	.align		4
        /*0018*/ 	.word	0x00000000
	.align		4
        /*001c*/ 	.word	0xfffffffc


//--------------------- .nv.constant4             --------------------------
	.section	.nv.constant4,"a",@progbits
	.align	8
	.align		8
.nv.constant4:
        /*0000*/ 	.dword	_$_str


//--------------------- .text.attn_fwd            --------------------------
	.section	.text.attn_fwd,"ax",@progbits
	.align	128
        .global         attn_fwd
        .type           attn_fwd,@function
        .size           attn_fwd,(.L_x_3 - attn_fwd)
        .other          attn_fwd,@"STO_CUDA_ENTRY STV_DEFAULT"
attn_fwd:
.text.attn_fwd:
[----:B------:R-:W-:Y:S01]  /*0000*/  LDC R1, c[0x0][0x28] ;  /* 0x00000a00ff017b82 */ /* 0x000fe20000000800 */
[----:B------:R-:W0:Y:S07]  /*0010*/  S2R R3, SR_CTAID.X ;  /* 0x0000000000037919 */ /* 0x000e2e0000002500 */
[----:B------:R-:W1:Y:S01]  /*0020*/  S2UR UR7, SR_CTAID.Y ;  /* 0x00000000000779c3 */ /* 0x000e620000002600 */
[----:B------:R-:W-:Y:S01]  /*0030*/  ULDC.64 UR4, c[0x0][0x240] ;  /* 0x0000900000047ab9 */ /* 0x000fe20000000a00 */
[----:B------:R-:W-:Y:S01]  /*0040*/  ULDC.64 UR18, c[0x0][0x208] ;  /* 0x0000820000127ab9 */ /* 0x000fe20000000a00 */
[----:B------:R-:W0:Y:S05]  /*0050*/  S2R R252, SR_TID.X ;  /* 0x0000000000fc7919 */ /* 0x000e2a0000002100 */
[----:B------:R-:W2:Y:S08]  /*0060*/  LDC.64 R4, c[0x0][0x210] ;  /* 0x00008400ff047b82 */ /* 0x000eb00000000a00 */
[----:B------:R-:W3:Y:S01]  /*0070*/  LDC R145, c[0x0][0x248] ;  /* 0x00009200ff917b82 */ /* 0x000ee20000000800 */
[----:B-1----:R-:W-:-:S04]  /*0080*/  UIMAD UR4, UR7, UR4, URZ ;  /* 0x00000004070472a4 */ /* 0x002fc8000f8e023f */
[----:B------:R-:W-:Y:S01]  /*0090*/  USHF.L.U32 UR6, UR4, 0x1, URZ ;  /* 0x0000000104067899 */ /* 0x000fe2000800063f */
[----:B0-----:R-:W-:-:S05]  /*00a0*/  PRMT R251, R252, 0x6540, R3 ;  /* 0x00006540fcfb7816 */ /* 0x001fca0000000003 */
[----:B------:R-:W-:Y:S01]  /*00b0*/  IMAD R0, R251, UR5, RZ ;  /* 0x00000005fb007c24 */ /* 0x000fe2000f8e02ff */
[----:B------:R-:W-:Y:S01]  /*00c0*/  UIMAD.WIDE UR4, UR4, 0x2, URZ ;  /* 0x00000002040478a5 */ /* 0x000fe2000f8e023f */
[----:B---3--:R-:W-:Y:S02]  /*00d0*/  IMAD R17, R145, 0x50, RZ ;  /* 0x0000005091117824 */ /* 0x008fe400078e02ff */
[C---:B------:R-:W-:Y:S02]  /*00e0*/  IMAD.SHL.U32 R19, R0.reuse, 0x2, RZ ;  /* 0x0000000200137824 */ /* 0x040fe400078e00ff */
[----:B------:R-:W-:-:S03]  /*00f0*/  IMAD.HI R0, R0, 0x2, RZ ;  /* 0x0000000200007827 */ /* 0x000fc600078e02ff */
[----:B--2---:R-:W-:Y:S01]  /*0100*/  IADD3 R18, P0, P1, R19, UR6, R4 ;  /* 0x0000000613127c10 */ /* 0x004fe2000f91e004 */
[C---:B------:R-:W-:Y:S02]  /*0110*/  IMAD R13, R145.reuse, 0xa, RZ ;  /* 0x0000000a910d7824 */ /* 0x040fe400078e02ff */
[C---:B------:R-:W-:Y:S01]  /*0120*/  IMAD.SHL.U32 R9, R145.reuse, 0x10, RZ ;  /* 0x0000001091097824 */ /* 0x040fe200078e00ff */
[----:B------:R-:W-:Y:S01]  /*0130*/  IADD3.X R19, R0, UR5, R5, P0, P1 ;  /* 0x0000000500137c10 */ /* 0x000fe200087e2405 */
[C---:B------:R-:W-:Y:S01]  /*0140*/  IMAD.SHL.U32 R5, R145.reuse, 0x8, RZ ;  /* 0x0000000891057824 */ /* 0x040fe200078e00ff */
[CC--:B------:R-:W-:Y:S01]  /*0150*/  LEA R16, P2, R145.reuse, R18.reuse, 0x4 ;  /* 0x0000001291107211 */ /* 0x0c0fe200078420ff */
[C---:B------:R-:W-:Y:S01]  /*0160*/  IMAD.SHL.U32 R21, R145.reuse, 0x20, RZ ;  /* 0x0000002091157824 */ /* 0x040fe200078e00ff */
[CC--:B------:R-:W-:Y:S01]  /*0170*/  LEA R8, P3, R145.reuse, R18.reuse, 0x5 ;  /* 0x0000001291087211 */ /* 0x0c0fe200078628ff */
[----:B------:R-:W-:Y:S01]  /*0180*/  IMAD R25, R145, 0x14, RZ ;  /* 0x0000001491197824 */ /* 0x000fe200078e02ff */
[-C--:B------:R-:W-:Y:S01]  /*0190*/  IADD3 R12, P0, R17, R18.reuse, RZ ;  /* 0x00000012110c7210 */ /* 0x080fe20007f1e0ff */
[C---:B------:R-:W-:Y:S01]  /*01a0*/  IMAD R29, R145.reuse, 0x28, RZ ;  /* 0x00000028911d7824 */ /* 0x040fe200078e02ff */
[CC--:B------:R-:W-:Y:S01]  /*01b0*/  LEA R4, P1, R145.reuse, R18.reuse, 0x6 ;  /* 0x0000001291047211 */ /* 0x0c0fe200078230ff */
[----:B------:R-:W-:Y:S01]  /*01c0*/  IMAD R11, R145, 0x5, RZ ;  /* 0x00000005910b7824 */ /* 0x000fe200078e02ff */
[-C--:B------:R-:W-:Y:S01]  /*01d0*/  LEA.HI.X.SX32 R17, R5, R19.reuse, 0x1, P2 ;  /* 0x0000001305117211 */ /* 0x080fe200010f0eff */
[----:B------:R-:W-:Y:S01]  /*01e0*/  IMAD R23, R145, 0x42, RZ ;  /* 0x0000004291177824 */ /* 0x000fe200078e02ff */
[-C--:B------:R-:W-:Y:S01]  /*01f0*/  IADD3 R20, P2, R13, R18.reuse, RZ ;  /* 0x000000120d147210 */ /* 0x080fe20007f5e0ff */
        /* <DEDUP_REMOVED lines=20> */
[----:B------:R-:W-:Y:S01]  /*0340*/  IMAD.SHL.U32 R27, R145, 0x2, RZ ;  /* 0x00000002911b7824 */ /* 0x000fe200078e00ff */
[-C--:B------:R-:W-:Y:S01]  /*0350*/  IADD3 R14, P5, R33, R18.reuse, RZ ;  /* 0x00000012210e7210 */ /* 0x080fe20007fbe0ff */
[----:B------:R-:W-:Y:S01]  /*0360*/  IMAD R43, R145, 0xe, RZ ;  /* 0x0000000e912b7824 */ /* 0x000fe200078e02ff */
[-C--:B------:R-:W-:Y:S01]  /*0370*/  LEA.HI.X.SX32 R13, R29, R19.reuse, 0x1, P0 ;  /* 0x000000131d0d7211 */ /* 0x080fe200000f0eff */
[----:B------:R-:W-:Y:S01]  /*0380*/  IMAD R57, R145, 0x3f, RZ ;  /* 0x0000003f91397824 */ /* 0x000fe200078e02ff */
[-C--:B------:R-:W-:Y:S01]  /*0390*/  LEA.HI.X.SX32 R29, R7, R19.reuse, 0x1, P3 ;  /* 0x00000013071d7211 */ /* 0x080fe200018f0eff */
[----:B------:R-:W-:Y:S01]  /*03a0*/  IMAD R61, R145, 0x12, RZ ;  /* 0x00000012913d7824 */ /* 0x000fe200078e02ff */
        /* <DEDUP_REMOVED lines=8> */
[-C--:B------:R-:W-:Y:S01]  /*0430*/  IADD3 R34, P0, R37, R18.reuse, RZ ;  /* 0x0000001225227210 */ /* 0x080fe20007f1e0ff */
[----:B------:R-:W-:Y:S01]  /*0440*/  IMAD R69, R145, 0x16, RZ ;  /* 0x0000001691457824 */ /* 0x000fe200078e02ff */
[-C--:B------:R-:W-:Y:S01]  /*0450*/  LEA.HI.X.SX32 R37, R37, R19.reuse, 0x1, P3 ;  /* 0x0000001325257211 */ /* 0x080fe200018f0eff */
[----:B------:R-:W-:Y:S01]  /*0460*/  IMAD R81, R145, 0x1a, RZ ;  /* 0x0000001a91517824 */ /* 0x000fe200078e02ff */
[-C--:B------:R-:W-:Y:S01]  /*0470*/  IADD3 R42, P3, R47, R18.reuse, RZ ;  /* 0x000000122f2a7210 */ /* 0x080fe20007f7e0ff */
        /* <DEDUP_REMOVED lines=16> */
[C---:B------:R-:W-:Y:S01]  /*0580*/  IMAD R59, R145.reuse, 0x11, RZ ;  /* 0x00000011913b7824 */ /* 0x040fe200078e02ff */
[C---:B------:R-:W-:Y:S01]  /*0590*/  SHF.L.U32 R31, R145.reuse, 0x2, RZ ;  /* 0x00000002911f7819 */ /* 0x040fe200000006ff */
[C---:B------:R-:W-:Y:S01]  /*05a0*/  IMAD R65, R145.reuse, 0x13, RZ ;  /* 0x0000001391417824 */ /* 0x040fe200078e02ff */
[CC--:B------:R-:W-:Y:S01]  /*05b0*/  LEA R74, P6, R145.reuse, R18.reuse, 0x2 ;  /* 0x00000012914a7211 */ /* 0x0c0fe200078c10ff */
[C---:B------:R-:W-:Y:S01]  /*05c0*/  IMAD R107, R145.reuse, 0x2a, RZ ;  /* 0x0000002a916b7824 */ /* 0x040fe200078e02ff */
[CC--:B------:R-:W-:Y:S01]  /*05d0*/  LEA R70, P4, R145.reuse, R18.reuse, 0x3 ;  /* 0x0000001291467211 */ /* 0x0c0fe200078818ff */
[C---:B------:R-:W-:Y:S01]  /*05e0*/  IMAD R113, R145.reuse, 0x2c, RZ ;  /* 0x0000002c91717824 */ /* 0x040fe200078e02ff */
[CC--:B------:R-:W-:Y:S01]  /*05f0*/  LEA.HI.X.SX32 R77, R145.reuse, R19.reuse, 0x1, P5 ;  /* 0x00000013914d7211 */ /* 0x0c0fe200028f0eff */
        /* <DEDUP_REMOVED lines=95> */
[----:B------:R-:W-:Y:S01]  /*0bf0*/  IADD3 R100, P0, R153, R18, RZ ;  /* 0x0000001299647210 */ /* 0x000fe20007f1e0ff */
[----:B------:R-:W2:Y:S01]  /*0c00*/  LDG.E.U16 R5, desc[UR18][R4.64] ;  /* 0x0000001204057981 */ /* 0x000ea2000c1e1500 */
[----:B------:R-:W-:-:S02]  /*0c10*/  LEA.HI.X.SX32 R111, R105, R19, 0x1, P2 ;  /* 0x00000013696f7211 */ /* 0x000fc400010f0eff */
[-C--:B------:R-:W-:Y:S01]  /*0c20*/  LEA.HI.X.SX32 R41, R97, R19.reuse, 0x1, P3 ;  /* 0x0000001361297211 */ /* 0x080fe200018f0eff */
[----:B------:R0:W3:Y:S01]  /*0c30*/  LDG.E.U16 R0, desc[UR18][R18.64] ;  /* 0x0000001212007981 */ /* 0x0000e2000c1e1500 */
[-C--:B------:R-:W-:Y:S01]  /*0c40*/  IADD3 R122, P2, R163, R18.reuse, RZ ;  /* 0x00000012a37a7210 */ /* 0x080fe20007f5e0ff */
[----:B------:R-:W-:Y:S01]  /*0c50*/  IMAD R135, R145, 0x37, RZ ;  /* 0x0000003791877824 */ /* 0x000fe200078e02ff */
[----:B------:R-:W-:Y:S01]  /*0c60*/  IADD3 R92, P3, R155, R18, RZ ;  /* 0x000000129b5c7210 */ /* 0x000fe20007f7e0ff */
[----:B------:R-:W4:Y:S01]  /*0c70*/  LDG.E.U16 R16, desc[UR18][R16.64] ;  /* 0x0000001210107981 */ /* 0x000f22000c1e1500 */
[-C--:B------:R-:W-:Y:S02]  /*0c80*/  LEA.HI.X.SX32 R87, R99, R19.reuse, 0x1, P6 ;  /* 0x0000001363577211 */ /* 0x080fe400030f0eff */
[-C--:B------:R-:W-:Y:S01]  /*0c90*/  LEA.HI.X.SX32 R89, R101, R19.reuse, 0x1, P4 ;  /* 0x0000001365597211 */ /* 0x080fe200020f0eff */
[----:B------:R-:W5:Y:S01]  /*0ca0*/  LDG.E.U16 R8, desc[UR18][R8.64] ;  /* 0x0000001208087981 */ /* 0x000f62000c1e1500 */
[----:B------:R-:W-:-:S02]  /*0cb0*/  LEA.HI.X.SX32 R91, R103, R19, 0x1, P5 ;  /* 0x00000013675b7211 */ /* 0x000fc400028f0eff */
[-C--:B------:R-:W-:Y:S01]  /*0cc0*/  IADD3 R96, P6, R157, R18.reuse, RZ ;  /* 0x000000129d607210 */ /* 0x080fe20007fde0ff */
[----:B------:R1:W5:Y:S01]  /*0cd0*/  LDG.E.U16 R13, desc[UR18][R12.64] ;  /* 0x000000120c0d7981 */ /* 0x000362000c1e1500 */
[-C--:B------:R-:W-:Y:S02]  /*0ce0*/  LEA.HI.X.SX32 R103, R107, R19.reuse, 0x1, P1 ;  /* 0x000000136b677211 */ /* 0x080fe400008f0eff */
[----:B------:R-:W-:Y:S01]  /*0cf0*/  LEA.HI.X.SX32 R101, R109, R19, 0x1, P0 ;  /* 0x000000136d657211 */ /* 0x000fe200000f0eff */
[----:B------:R-:W5:Y:S01]  /*0d00*/  LDG.E.U16 R36, desc[UR18][R36.64] ;  /* 0x0000001224247981 */ /* 0x000f62000c1e1500 */
[-C--:B------:R-:W-:Y:S02]  /*0d10*/  IADD3 R94, P4, R159, R18.reuse, RZ ;  /* 0x000000129f5e7210 */ /* 0x080fe40007f9e0ff */
[-C--:B------:R-:W-:Y:S01]  /*0d20*/  IADD3 R120, P1, R165, R18.reuse, RZ ;  /* 0x00000012a5787210 */ /* 0x080fe20007f3e0ff */
[----:B------:R-:W5:Y:S01]  /*0d30*/  LDG.E.U16 R14, desc[UR18][R14.64] ;  /* 0x000000120e0e7981 */ /* 0x000f62000c1e1500 */
[----:B------:R-:W-:-:S02]  /*0d40*/  IADD3 R114, P0, R167, R18, RZ ;  /* 0x00000012a7727210 */ /* 0x000fc40007f1e0ff */
[-C--:B------:R-:W-:Y:S01]  /*0d50*/  LEA.HI.X.SX32 R123, R121, R19.reuse, 0x1, P2 ;  /* 0x00000013797b7211 */ /* 0x080fe200010f0eff */
[----:B------:R-:W5:Y:S01]  /*0d60*/  LDG.E.U16 R10, desc[UR18][R10.64] ;  /* 0x000000120a0a7981 */ /* 0x000f62000c1e1500 */
[-C--:B------:R-:W-:Y:S02]  /*0d70*/  LEA.HI.X.SX32 R93, R113, R19.reuse, 0x1, P3 ;  /* 0x00000013715d7211 */ /* 0x080fe400018f0eff */
[-C--:B------:R-:W-:Y:S01]  /*0d80*/  IADD3 R126, P2, R177, R18.reuse, RZ ;  /* 0x00000012b17e7210 */ /* 0x080fe20007f5e0ff */
[----:B------:R-:W5:Y:S01]  /*0d90*/  LDG.E.U16 R76, desc[UR18][R76.64] ;  /* 0x000000124c4c7981 */ /* 0x000f62000c1e1500 */
[----:B------:R-:W-:Y:S02]  /*0da0*/  IADD3 R112, P3, R169, R18, RZ ;  /* 0x00000012a9707210 */ /* 0x000fe40007f7e0ff */
[-C--:B------:R-:W-:Y:S01]  /*0db0*/  LEA.HI.X.SX32 R97, R115, R19.reuse, 0x1, P6 ;  /* 0x0000001373617211 */ /* 0x080fe200030f0eff */
[----:B------:R-:W5:Y:S01]  /*0dc0*/  LDG.E.U16 R52, desc[UR18][R52.64] ;  /* 0x0000001234347981 */ /* 0x000f62000c1e1500 */
[-C--:B------:R-:W-:Y:S01]  /*0dd0*/  LEA.HI.X.SX32 R95, R117, R19.reuse, 0x1, P4 ;  /* 0x00000013755f7211 */ /* 0x080fe200020f0eff */
[----:B------:R-:W-:Y:S01]  /*0de0*/  IMAD R117, R145, 0x3b, RZ ;  /* 0x0000003b91757824 */ /* 0x000fe200078e02ff */
[-C--:B------:R-:W-:Y:S01]  /*0df0*/  LEA.HI.X.SX32 R121, R125, R19.reuse, 0x1, P1 ;  /* 0x000000137d797211 */ /* 0x080fe200008f0eff */
[----:B------:R-:W5:Y:S01]  /*0e00*/  LDG.E.U16 R48, desc[UR18][R48.64] ;  /* 0x0000001230307981 */ /* 0x000f62000c1e1500 */
[----:B------:R-:W-:-:S02]  /*0e10*/  LEA.HI.X.SX32 R115, R127, R19, 0x1, P0 ;  /* 0x000000137f737211 */ /* 0x000fc400000f0eff */
[-C--:B------:R-:W-:Y:S01]  /*0e20*/  IADD3 R108, P6, R171, R18.reuse, RZ ;  /* 0x00000012ab6c7210 */ /* 0x080fe20007fde0ff */
[----:B------:R-:W5:Y:S01]  /*0e30*/  LDG.E.U16 R68, desc[UR18][R68.64] ;  /* 0x0000001244447981 */ /* 0x000f62000c1e1500 */
[-C--:B------:R-:W-:Y:S02]  /*0e40*/  IADD3 R128, P1, R179, R18.reuse, RZ ;  /* 0x00000012b3807210 */ /* 0x080fe40007f3e0ff */
[-C--:B------:R-:W-:Y:S01]  /*0e50*/  LEA.HI.X.SX32 R127, R137, R19.reuse, 0x1, P2 ;  /* 0x00000013897f7211 */ /* 0x080fe200010f0eff */
[----:B------:R-:W5:Y:S01]  /*0e60*/  LDG.E.U16 R26, desc[UR18][R26.64] ;  /* 0x000000121a1a7981 */ /* 0x000f62000c1e1500 */
[-C--:B------:R-:W-:Y:S02]  /*0e70*/  IADD3 R98, P5, R161, R18.reuse, RZ ;  /* 0x00000012a1627210 */ /* 0x080fe40007fbe0ff */
[----:B------:R-:W-:Y:S01]  /*0e80*/  IADD3 R124, P0, R181, R18, RZ ;  /* 0x00000012b57c7210 */ /* 0x000fe20007f1e0ff */
[----:B------:R-:W5:Y:S01]  /*0e90*/  LDG.E.U16 R110, desc[UR18][R110.64] ;  /* 0x000000126e6e7981 */ /* 0x000f62000c1e1500 */
[----:B------:R-:W-:-:S02]  /*0ea0*/  LEA.HI.X.SX32 R113, R129, R19, 0x1, P3 ;  /* 0x0000001381717211 */ /* 0x000fc400018f0eff */
[-C--:B------:R-:W-:Y:S01]  /*0eb0*/  IADD3 R106, P4, R173, R18.reuse, RZ ;  /* 0x00000012ad6a7210 */ /* 0x080fe20007f9e0ff */
[----:B------:R-:W5:Y:S01]  /*0ec0*/  LDG.E.U16 R122, desc[UR18][R122.64] ;  /* 0x000000127a7a7981 */ /* 0x000f62000c1e1500 */
[-C--:B------:R-:W-:Y:S02]  /*0ed0*/  IADD3 R118, P3, R183, R18.reuse, RZ ;  /* 0x00000012b7767210 */ /* 0x080fe40007f7e0ff */
[-C--:B------:R-:W-:Y:S01]  /*0ee0*/  LEA.HI.X.SX32 R109, R131, R19.reuse, 0x1, P6 ;  /* 0x00000013836d7211 */ /* 0x080fe200030f0eff */
[----:B------:R-:W-:Y:S01]  /*0ef0*/  IMAD R131, R145, 0x3d, RZ ;  /* 0x0000003d91837824 */ /* 0x000fe200078e02ff */
[-C--:B------:R-:W-:Y:S01]  /*0f00*/  LEA.HI.X.SX32 R129, R139, R19.reuse, 0x1, P1 ;  /* 0x000000138b817211 */ /* 0x080fe200008f0eff */
[----:B------:R-:W5:Y:S01]  /*0f10*/  LDG.E.U16 R126, desc[UR18][R126.64] ;  /* 0x000000127e7e7981 */ /* 0x000f62000c1e1500 */
[-C--:B------:R-:W-:Y:S02]  /*0f20*/  LEA.HI.X.SX32 R99, R119, R19.reuse, 0x1, P5 ;  /* 0x0000001377637211 */ /* 0x080fe400028f0eff */
[----:B------:R-:W-:Y:S01]  /*0f30*/  LEA.HI.X.SX32 R125, R117, R19, 0x1, P0 ;  /* 0x00000013757d7211 */ /* 0x000fe200000f0eff */
[----:B------:R-:W5:Y:S01]  /*0f40*/  LDG.E.U16 R22, desc[UR18][R22.64] ;  /* 0x0000001216167981 */ /* 0x000f62000c1e1500 */
[----:B------:R-:W-:-:S02]  /*0f50*/  IADD3 R104, P5, R175, R18, RZ ;  /* 0x00000012af687210 */ /* 0x000fc40007fbe0ff */
[-C--:B------:R-:W-:Y:S01]  /*0f60*/  IADD3 R116, P6, R185, R18.reuse, RZ ;  /* 0x00000012b9747210 */ /* 0x080fe20007fde0ff */
[----:B------:R-:W5:Y:S01]  /*0f70*/  LDG.E.U16 R74, desc[UR18][R74.64] ;  /* 0x000000124a4a7981 */ /* 0x000f62000c1e1500 */
[-C--:B------:R-:W-:Y:S02]  /*0f80*/  LEA.HI.X.SX32 R107, R133, R19.reuse, 0x1, P4 ;  /* 0x00000013856b7211 */ /* 0x080fe400020f0eff */
[-C--:B------:R-:W-:Y:S01]  /*0f90*/  LEA.HI.X.SX32 R119, R141, R19.reuse, 0x1, P3 ;  /* 0x000000138d777211 */ /* 0x080fe200018f0eff */
[----:B------:R-:W5:Y:S01]  /*0fa0*/  LDG.E.U16 R60, desc[UR18][R60.64] ;  /* 0x000000123c3c7981 */ /* 0x000f62000c1e1500 */
[----:B0-----:R-:W-:Y:S02]  /*0fb0*/  IADD3 R18, P4, R187, R18, RZ ;  /* 0x00000012bb127210 */ /* 0x001fe40007f9e0ff */
[-C--:B------:R-:W-:Y:S01]  /*0fc0*/  LEA.HI.X.SX32 R105, R135, R19.reuse, 0x1, P5 ;  /* 0x0000001387697211 */ /* 0x080fe200028f0eff */
[----:B------:R-:W5:Y:S01]  /*0fd0*/  LDG.E.U16 R72, desc[UR18][R72.64] ;  /* 0x0000001248487981 */ /* 0x000f62000c1e1500 */
[----:B------:R-:W-:-:S02]  /*0fe0*/  LEA.HI.X.SX32 R117, R131, R19, 0x1, P6 ;  /* 0x0000001383757211 */ /* 0x000fc400030f0eff */
[----:B------:R-:W-:Y:S01]  /*0ff0*/  LEA.HI.X.SX32 R19, R143, R19, 0x1, P4 ;  /* 0x000000138f137211 */ /* 0x000fe200020f0eff */
[----:B------:R-:W5:Y:S04]  /*1000*/  LDG.E.U16 R30, desc[UR18][R30.64] ;  /* 0x000000121e1e7981 */ /* 0x000f68000c1e1500 */
        /* <DEDUP_REMOVED lines=42> */
[----:B------:R0:W5:Y:S01]  /*12b0*/  LDG.E.U16 R6, desc[UR18][R6.64] ;  /* 0x0000001206067981 */ /* 0x000162000c1e1500 */
[----:B------:R-:W0:Y:S01]  /*12c0*/  S2UR UR4, SR_CgaCtaId ;  /* 0x00000000000479c3 */ /* 0x000e220000008800 */
[----:B------:R-:W-:-:S02]  /*12d0*/  LOP3.LUT R4, R252, 0xc0, RZ, 0xc0, !PT ;  /* 0x000000c0fc047812 */ /* 0x000fc400078ec0ff */
[----:B-1----:R-:W-:Y:S01]  /*12e0*/  LOP3.LUT R12, R252, 0x3f, RZ, 0xc0, !PT ;  /* 0x0000003ffc0c7812 */ /* 0x002fe200078ec0ff */
[----:B------:R-:W-:-:S04]  /*12f0*/  UMOV UR16, 0x400 ;  /* 0x0000040000107882 */ /* 0x000fc80000000000 */
[----:B------:R-:W-:Y:S02]  /*1300*/  IMAD R9, R4, 0x40, R12 ;  /* 0x0000004004097824 */ /* 0x000fe400078e020c */
[----:B------:R-:W-:Y:S02]  /*1310*/  IMAD.SHL.U32 R3, R3, 0x100, RZ ;  /* 0x0000010003037824 */ /* 0x000fe400078e00ff */
[----:B------:R-:W-:-:S03]  /*1320*/  IMAD.SHL.U32 R9, R9, 0x2, RZ ;  /* 0x0000000209097824 */ /* 0x000fc600078e00ff */
[----:B------:R-:W-:Y:S02]  /*1330*/  IADD3 R250, R3, 0x100, RZ ;  /* 0x0000010003fa7810 */ /* 0x000fe40007ffe0ff */
[C---:B0-----:R-:W-:Y:S01]  /*1340*/  LOP3.LUT R7, R9.reuse, 0x10, RZ, 0x3c, !PT ;  /* 0x0000001009077812 */ /* 0x041fe200078e3cff */
[----:B------:R-:W-:Y:S01]  /*1350*/  ULEA UR16, UR4, UR16, 0x18 ;  /* 0x0000001004107291 */ /* 0x000fe2000f8ec03f */
[----:B------:R-:W-:Y:S02]  /*1360*/  LOP3.LUT R11, R9, 0x30, RZ, 0x3c, !PT ;  /* 0x00000030090b7812 */ /* 0x000fe400078e3cff */
[----:B------:R-:W-:Y:S01]  /*1370*/  ISETP.GE.AND P0, PT, R250, 0x1, PT ;  /* 0x00000001fa00780c */ /* 0x000fe20003f06270 */
[----:B------:R-:W-:-:S05]  /*1380*/  IMAD.MOV.U32 R234, RZ, RZ, -0x800000 ;  /* 0xff800000ffea7424 */ /* 0x000fca00078e00ff */
[----:B--2---:R0:W-:Y:S04]  /*1390*/  STS.U16 [R9+UR16+0x1000], R5 ;  /* 0x0010000509007988 */ /* 0x0041e80008000410 */
[----:B---3--:R-:W-:Y:S04]  /*13a0*/  STS.U16 [R9+UR16], R0 ;  /* 0x0000000009007988 */ /* 0x008fe80008000410 */
[----:B----4-:R-:W-:Y:S01]  /*13b0*/  STS.U16 [R9+UR16+0x400], R16 ;  /* 0x0004001009007988 */ /* 0x010fe20008000410 */
[----:B0-----:R-:W-:-:S03]  /*13c0*/  LOP3.LUT R5, R9, 0x20, RZ, 0x3c, !PT ;  /* 0x0000002009057812 */ /* 0x001fc600078e3cff */
[----:B-----5:R-:W-:Y:S04]  /*13d0*/  STS.U16 [R9+UR16+0x800], R8 ;  /* 0x0008000809007988 */ /* 0x020fe80008000410 */
[----:B------:R-:W-:Y:S04]  /*13e0*/  STS.U16 [R9+UR16+0x1400], R13 ;  /* 0x0014000d09007988 */ /* 0x000fe80008000410 */
        /* <DEDUP_REMOVED lines=10> */
[----:B------:R0:W-:Y:S04]  /*1490*/  STS.U16 [R7+UR16+0x1c80], R126 ;  /* 0x001c807e07007988 */ /* 0x0001e80008000410 */
[----:B------:R-:W-:Y:S01]  /*14a0*/  STS.U16 [R5+UR16+0x500], R22 ;  /* 0x0005001605007988 */ /* 0x000fe20008000410 */
[----:B0-----:R-:W-:-:S03]  /*14b0*/  LOP3.LUT R7, R9, 0x40, RZ, 0x3c, !PT ;  /* 0x0000004009077812 */ /* 0x001fc600078e3cff */
[----:B------:R-:W-:Y:S04]  /*14c0*/  STS.U16 [R5+UR16+0x100], R74 ;  /* 0x0001004a05007988 */ /* 0x000fe80008000410 */
[----:B------:R-:W-:Y:S04]  /*14d0*/  STS.U16 [R5+UR16+0x900], R60 ;  /* 0x0009003c05007988 */ /* 0x000fe80008000410 */
[----:B------:R-:W-:Y:S04]  /*14e0*/  STS.U16 [R5+UR16+0xd00], R72 ;  /* 0x000d004805007988 */ /* 0x000fe80008000410 */
[----:B------:R-:W-:Y:S04]  /*14f0*/  STS.U16 [R5+UR16+0x1100], R30 ;  /* 0x0011001e05007988 */ /* 0x000fe80008000410 */
[----:B------:R-:W-:Y:S04]  /*1500*/  STS.U16 [R5+UR16+0x1500], R102 ;  /* 0x0015006605007988 */ /* 0x000fe80008000410 */
[----:B------:R-:W-:Y:S04]  /*1510*/  STS.U16 [R5+UR16+0x1900], R120 ;  /* 0x0019007805007988 */ /* 0x000fe80008000410 */
[----:B------:R0:W-:Y:S04]  /*1520*/  STS.U16 [R5+UR16+0x1d00], R128 ;  /* 0x001d008005007988 */ /* 0x0001e80008000410 */
[----:B------:R-:W-:Y:S04]  /*1530*/  STS.U16 [R11+UR16+0x180], R28 ;  /* 0x0001801c0b007988 */ /* 0x000fe80008000410 */
[----:B------:R-:W-:Y:S01]  /*1540*/  STS.U16 [R11+UR16+0x580], R62 ;  /* 0x0005803e0b007988 */ /* 0x000fe20008000410 */
[----:B0-----:R-:W-:-:S03]  /*1550*/  LOP3.LUT R5, R9, 0x50, RZ, 0x3c, !PT ;  /* 0x0000005009057812 */ /* 0x001fc600078e3cff */
        /* <DEDUP_REMOVED lines=17> */
[----:B------:R0:W-:Y:S04]  /*1670*/  STS.U16 [R5+UR16+0x680], R56 ;  /* 0x0006803805007988 */ /* 0x0001e80008000410 */
        /* <DEDUP_REMOVED lines=13> */
[----:B------:R1:W-:Y:S01]  /*1750*/  STS.U16 [R11+UR16+0x1f00], R18 ;  /* 0x001f00120b007988 */ /* 0x0003e20008000410 */
[----:B------:R-:W-:-:S03]  /*1760*/  IMAD.MOV.U32 R8, RZ, RZ, 0x3f800000 ;  /* 0x3f800000ff087424 */ /* 0x000fc600078e00ff */
[----:B------:R-:W-:Y:S01]  /*1770*/  STS.U16 [R7+UR16+0x380], R44 ;  /* 0x0003802c07007988 */ /* 0x000fe20008000410 */
[----:B------:R-:W-:-:S03]  /*1780*/  IMAD.MOV.U32 R13, RZ, RZ, -0x800000 ;  /* 0xff800000ff0d7424 */ /* 0x000fc600078e00ff */
[----:B------:R-:W-:Y:S01]  /*1790*/  STS.U16 [R7+UR16+0x780], R50 ;  /* 0x0007803207007988 */ /* 0x000fe20008000410 */
[----:B0-----:R-:W-:-:S03]  /*17a0*/  IMAD.MOV.U32 R56, RZ, RZ, -0x800000 ;  /* 0xff800000ff387424 */ /* 0x001fc600078e00ff */
[----:B------:R-:W-:Y:S01]  /*17b0*/  STS.U16 [R7+UR16+0xb80], R66 ;  /* 0x000b804207007988 */ /* 0x000fe20008000410 */
[----:B------:R-:W-:-:S03]  /*17c0*/  MOV R57, 0xff800000 ;  /* 0xff80000000397802 */ /* 0x000fc60000000f00 */
[----:B------:R-:W-:Y:S01]  /*17d0*/  STS.U16 [R7+UR16+0xf80], R84 ;  /* 0x000f805407007988 */ /* 0x000fe20008000410 */
[----:B------:R-:W-:-:S03]  /*17e0*/  IMAD.MOV.U32 R9, RZ, RZ, 0x3f800000 ;  /* 0x3f800000ff097424 */ /* 0x000fc600078e00ff */
[----:B------:R0:W-:Y:S01]  /*17f0*/  STS.U16 [R7+UR16+0x1380], R90 ;  /* 0x0013805a07007988 */ /* 0x0001e20008000410 */
[----:B------:R-:W-:-:S03]  /*1800*/  IMAD.MOV.U32 R10, RZ, RZ, 0x3f800000 ;  /* 0x3f800000ff0a7424 */ /* 0x000fc600078e00ff */
[----:B------:R2:W-:Y:S01]  /*1810*/  STS.U16 [R7+UR16+0x1780], R98 ;  /* 0x0017806207007988 */ /* 0x0005e20008000410 */
[----:B-1----:R-:W-:-:S03]  /*1820*/  IMAD.MOV.U32 R11, RZ, RZ, 0x3f800000 ;  /* 0x3f800000ff0b7424 */ /* 0x002fc600078e00ff */
[----:B------:R1:W-:Y:S01]  /*1830*/  STS.U16 [R7+UR16+0x1b80], R104 ;  /* 0x001b806807007988 */ /* 0x0003e20008000410 */
[----:B------:R-:W-:-:S03]  /*1840*/  CS2R R120, SRZ ;  /* 0x0000000000787805 */ /* 0x000fc6000001ff00 */
[----:B------:R3:W-:Y:S01]  /*1850*/  STS.U16 [R7+UR16+0x1f80], R6 ;  /* 0x001f800607007988 */ /* 0x0007e20008000410 */
[----:B------:R-:W-:Y:S02]  /*1860*/  CS2R R122, SRZ ;  /* 0x00000000007a7805 */ /* 0x000fe4000001ff00 */
[----:B------:R-:W-:Y:S02]  /*1870*/  CS2R R124, SRZ ;  /* 0x00000000007c7805 */ /* 0x000fe4000001ff00 */
[----:B------:R-:W-:Y:S02]  /*1880*/  CS2R R126, SRZ ;  /* 0x00000000007e7805 */ /* 0x000fe4000001ff00 */
[----:B------:R-:W-:Y:S02]  /*1890*/  CS2R R128, SRZ ;  /* 0x0000000000807805 */ /* 0x000fe4000001ff00 */
[----:B------:R-:W-:Y:S02]  /*18a0*/  CS2R R130, SRZ ;  /* 0x0000000000827805 */ /* 0x000fe4000001ff00 */
[----:B------:R-:W-:-:S02]  /*18b0*/  CS2R R132, SRZ ;  /* 0x0000000000847805 */ /* 0x000fc4000001ff00 */
        /* <DEDUP_REMOVED lines=10> */
[----:B0-----:R-:W-:Y:S02]  /*1960*/  CS2R R90, SRZ ;  /* 0x00000000005a7805 */ /* 0x001fe4000001ff00 */
[----:B------:R-:W-:-:S02]  /*1970*/  CS2R R92, SRZ ;  /* 0x00000000005c7805 */ /* 0x000fc4000001ff00 */
[----:B------:R-:W-:Y:S02]  /*1980*/  CS2R R94, SRZ ;  /* 0x00000000005e7805 */ /* 0x000fe4000001ff00 */
[----:B------:R-:W-:Y:S02]  /*1990*/  CS2R R96, SRZ ;  /* 0x0000000000607805 */ /* 0x000fe4000001ff00 */
[----:B--2---:R-:W-:Y:S02]  /*19a0*/  CS2R R98, SRZ ;  /* 0x0000000000627805 */ /* 0x004fe4000001ff00 */
[----:B------:R-:W-:Y:S02]  /*19b0*/  CS2R R100, SRZ ;  /* 0x0000000000647805 */ /* 0x000fe4000001ff00 */
[----:B------:R-:W-:Y:S02]  /*19c0*/  CS2R R102, SRZ ;  /* 0x0000000000667805 */ /* 0x000fe4000001ff00 */
[----:B-1----:R-:W-:-:S02]  /*19d0*/  CS2R R104, SRZ ;  /* 0x0000000000687805 */ /* 0x002fc4000001ff00 */
[----:B------:R-:W-:Y:S02]  /*19e0*/  CS2R R106, SRZ ;  /* 0x00000000006a7805 */ /* 0x000fe4000001ff00 */
[----:B------:R-:W-:Y:S02]  /*19f0*/  CS2R R108, SRZ ;  /* 0x00000000006c7805 */ /* 0x000fe4000001ff00 */
[----:B------:R-:W-:Y:S02]  /*1a00*/  CS2R R110, SRZ ;  /* 0x00000000006e7805 */ /* 0x000fe4000001ff00 */
[----:B------:R-:W-:Y:S02]  /*1a10*/  CS2R R112, SRZ ;  /* 0x0000000000707805 */ /* 0x000fe4000001ff00 */
[----:B------:R-:W-:Y:S02]  /*1a20*/  CS2R R114, SRZ ;  /* 0x0000000000727805 */ /* 0x000fe4000001ff00 */
[----:B------:R-:W-:-:S02]  /*1a30*/  CS2R R116, SRZ ;  /* 0x0000000000747805 */ /* 0x000fc4000001ff00 */
[----:B------:R-:W-:Y:S02]  /*1a40*/  CS2R R118, SRZ ;  /* 0x0000000000767805 */ /* 0x000fe4000001ff00 */
[C---:B------:R-:W-:Y:S02]  /*1a50*/  LOP3.LUT R0, R252.reuse, 0xff, RZ, 0xc0, !PT ;  /* 0x000000fffc007812 */ /* 0x040fe400078ec0ff */
[----:B------:R-:W-:Y:S01]  /*1a60*/  LOP3.LUT R2, R252, 0xe0, RZ, 0xc0, !PT ;  /* 0x000000e0fc027812 */ /* 0x000fe200078ec0ff */
[----:B---3--:R-:W-:Y:S06]  /*1a70*/  @!P0 BRA `(.L_x_0) ;  /* 0x0000004000f88947 */ /* 0x008fec0003800000 */
[----:B------:R-:W0:Y:S01]  /*1a80*/  LDC.64 R204, c[0x0][0x250] ;  /* 0x00009400ffcc7b82 */ /* 0x000e220000000a00 */
[----:B------:R-:W-:Y:S01]  /*1a90*/  IMAD.SHL.U32 R0, R0, 0x2, RZ ;  /* 0x0000000200007824 */ /* 0x000fe200078e00ff */
[----:B------:R-:W-:Y:S01]  /*1aa0*/  SHF.R.U32.HI R5, RZ, 0x2, R4 ;  /* 0x00000002ff057819 */ /* 0x000fe20000011604 */
[----:B------:R-:W-:Y:S01]  /*1ab0*/  ULDC UR4, c[0x0][0x258] ;  /* 0x0000960000047ab9 */ /* 0x000fe20000000800 */
[--C-:B------:R-:W-:Y:S01]  /*1ac0*/  SHF.R.U32.HI R4, RZ, 0x6, R252.reuse ;  /* 0x00000006ff047819 */ /* 0x100fe200000116fc */
[----:B------:R-:W-:Y:S01]  /*1ad0*/  IMAD R6, R12, UR4, RZ ;  /* 0x000000040c067c24 */ /* 0x000fe2000f8e02ff */
[----:B------:R-:W-:Y:S01]  /*1ae0*/  SHF.R.U32.HI R7, RZ, 0x5, R252 ;  /* 0x00000005ff077819 */ /* 0x000fe200000116fc */
[----:B------:R-:W-:Y:S01]  /*1af0*/  ULDC.64 UR4, c[0x0][0x218] ;  /* 0x0000860000047ab9 */ /* 0x000fe20000000a00 */
[----:B------:R-:W1:Y:S01]  /*1b00*/  LDC.64 R248, c[0x0][0x260] ;  /* 0x00009800fff87b82 */ /* 0x000e620000000a00 */
[----:B------:R-:W-:Y:S01]  /*1b10*/  LOP3.LUT R5, R0, R5, RZ, 0x3c, !PT ;  /* 0x0000000500057212 */ /* 0x000fe200078e3cff */
[----:B------:R-:W-:Y:S01]  /*1b20*/  UIADD3 UR6, UR16, 0x8000, URZ ;  /* 0x0000800010067890 */ /* 0x000fe2000fffe03f */
[----:B------:R-:W-:-:S02]  /*1b30*/  SGXT.U32 R0, R4, 0x2 ;  /* 0x000000020400781a */ /* 0x000fc40000000000 */
[----:B------:R-:W-:Y:S02]  /*1b40*/  CS2R R120, SRZ ;  /* 0x0000000000787805 */ /* 0x000fe4000001ff00 */
[----:B------:R-:W-:Y:S01]  /*1b50*/  R2UR UR28, R7 ;  /* 0x00000000071c72ca */ /* 0x000fe200000e0000 */
[----:B------:R-:W-:Y:S01]  /*1b60*/  IMAD.SHL.U32 R7, R6, 0x2, RZ ;  /* 0x0000000206077824 */ /* 0x000fe200078e00ff */
[----:B------:R-:W-:Y:S01]  /*1b70*/  SHF.R.U32.HI R9, RZ, 0x2, R252 ;  /* 0x00000002ff097819 */ /* 0x000fe200000116fc */
[----:B------:R-:W2:Y:S01]  /*1b80*/  LDC R18, c[0x0][0x268] ;  /* 0x00009a00ff127b82 */ /* 0x000ea20000000800 */
[----:B------:R-:W-:Y:S01]  /*1b90*/  USHF.R.U32.HI UR6, URZ, 0x4, UR6 ;  /* 0x000000043f067899 */ /* 0x000fe20008011606 */
[----:B------:R-:W-:Y:S02]  /*1ba0*/  CS2R R122, SRZ ;  /* 0x00000000007a7805 */ /* 0x000fe4000001ff00 */
[----:B------:R-:W-:Y:S02]  /*1bb0*/  SGXT.U32 R9, R9, 0x3 ;  /* 0x000000030909781a */ /* 0x000fe40000000000 */
[----:B------:R-:W-:Y:S01]  /*1bc0*/  CS2R R124, SRZ ;  /* 0x00000000007c7805 */ /* 0x000fe2000001ff00 */
[----:B------:R-:W-:Y:S01]  /*1bd0*/  USGXT.U32 UR14, UR6, 0xe ;  /* 0x0000000e060e789a */ /* 0x000fe20008000000 */
[----:B------:R-:W-:-:S02]  /*1be0*/  CS2R R126, SRZ ;  /* 0x00000000007e7805 */ /* 0x000fc4000001ff00 */
[----:B------:R-:W-:Y:S01]  /*1bf0*/  CS2R R128, SRZ ;  /* 0x0000000000807805 */ /* 0x000fe2000001ff00 */
[----:B0-----:R-:W-:Y:S01]  /*1c00*/  IMAD R204, R204, UR7, RZ ;  /* 0x00000007cccc7c24 */ /* 0x001fe2000f8e02ff */
[----:B------:R-:W-:Y:S01]  /*1c10*/  UIADD3 UR10, UP0, UR14, 0x2, URZ ;  /* 0x000000020e0a7890 */ /* 0x000fe2000ff1e03f */
[----:B------:R-:W-:Y:S01]  /*1c20*/  IMAD R8, R0, R205, RZ ;  /* 0x000000cd00087224 */ /* 0x000fe200078e02ff */
[----:B------:R-:W-:Y:S01]  /*1c30*/  CS2R R130, SRZ ;  /* 0x0000000000827805 */ /* 0x000fe2000001ff00 */
[C---:B------:R-:W-:Y:S01]  /*1c40*/  IMAD.SHL.U32 R4, R204.reuse, 0x2, RZ ;  /* 0x00000002cc047824 */ /* 0x040fe200078e00ff */
[----:B------:R-:W-:Y:S01]  /*1c50*/  CS2R R132, SRZ ;  /* 0x0000000000847805 */ /* 0x000fe2000001ff00 */
[----:B------:R-:W-:Y:S01]  /*1c60*/  IMAD.HI R204, R204, 0x2, RZ ;  /* 0x00000002cccc7827 */ /* 0x000fe200078e02ff */
[----:B------:R-:W-:Y:S02]  /*1c70*/  CS2R R134, SRZ ;  /* 0x0000000000867805 */ /* 0x000fe4000001ff00 */
[----:B------:R-:W-:-:S02]  /*1c80*/  CS2R R136, SRZ ;  /* 0x0000000000887805 */ /* 0x000fc4000001ff00 */
[----:B------:R-:W-:Y:S01]  /*1c90*/  IADD3 R175, P0, P1, R7, UR4, R4 ;  /* 0x0000000407af7c10 */ /* 0x000fe2000f91e004 */
[----:B------:R-:W-:Y:S01]  /*1ca0*/  IMAD.HI R7, R6, 0x2, RZ ;  /* 0x0000000206077827 */ /* 0x000fe200078e02ff */
[----:B------:R-:W-:Y:S02]  /*1cb0*/  SHF.R.U32.HI R4, RZ, 0x1, R2 ;  /* 0x00000001ff047819 */ /* 0x000fe40000011602 */
[----:B------:R-:W-:Y:S02]  /*1cc0*/  CS2R R138, SRZ ;  /* 0x00000000008a7805 */ /* 0x000fe4000001ff00 */
[----:B------:R-:W-:Y:S01]  /*1cd0*/  LEA R246, P2, R8, R175, 0x1 ;  /* 0x000000af08f67211 */ /* 0x000fe200078408ff */
[----:B------:R-:W-:Y:S01]  /*1ce0*/  IMAD R2, R205, 0x4, R8 ;  /* 0x00000004cd027824 */ /* 0x000fe200078e0208 */
[----:B------:R-:W-:Y:S01]  /*1cf0*/  LOP3.LUT R4, R3, R4, R9, 0xfe, !PT ;  /* 0x0000000403047212 */ /* 0x000fe200078efe09 */
[----:B-1----:R-:W-:Y:S01]  /*1d00*/  IMAD R248, R248, UR7, RZ ;  /* 0x00000007f8f87c24 */ /* 0x002fe2000f8e02ff */
[----:B------:R-:W-:Y:S01]  /*1d10*/  IADD3.X R19, R7, UR5, R204, P0, P1 ;  /* 0x0000000507137c10 */ /* 0x000fe200087e24cc */
[C---:B------:R-:W-:Y:S01]  /*1d20*/  IMAD R6, R205.reuse, 0x4, R2 ;  /* 0x00000004cd067824 */ /* 0x040fe200078e0202 */
[----:B------:R-:W-:Y:S01]  /*1d30*/  ULDC.64 UR4, c[0x0][0x220] ;  /* 0x0000880000047ab9 */ /* 0x000fe20000000a00 */
[----:B------:R-:W-:Y:S01]  /*1d40*/  IMAD R12, R12, R249, RZ ;  /* 0x000000f90c0c7224 */ /* 0x000fe200078e02ff */
[----:B------:R-:W-:Y:S01]  /*1d50*/  SHF.L.U32 R3, R248, 0x1, RZ ;  /* 0x00000001f8037819 */ /* 0x000fe200000006ff */
[C---:B------:R-:W-:Y:S01]  /*1d60*/  IMAD R10, R205.reuse, 0x4, R6 ;  /* 0x00000004cd0a7824 */ /* 0x040fe200078e0206 */
[----:B------:R-:W-:Y:S01]  /*1d70*/  LEA R202, P3, R2, R175, 0x1 ;  /* 0x000000af02ca7211 */ /* 0x000fe200078608ff */
[----:B------:R-:W-:Y:S01]  /*1d80*/  IMAD.SHL.U32 R14, R12, 0x2, RZ ;  /* 0x000000020c0e7824 */ /* 0x000fe200078e00ff */
[-C--:B------:R-:W-:Y:S01]  /*1d90*/  LEA.HI.X.SX32 R247, R8, R19.reuse, 0x1, P2 ;  /* 0x0000001308f77211 */ /* 0x080fe200010f0eff */
[----:B--2---:R-:W-:Y:S01]  /*1da0*/  IMAD R7, R0, R18, RZ ;  /* 0x0000001200077224 */ /* 0x004fe200078e02ff */
[----:B------:R-:W-:Y:S01]  /*1db0*/  LEA.HI.X.SX32 R203, R2, R19, 0x1, P3 ;  /* 0x0000001302cb7211 */ /* 0x000fe200018f0eff */
[----:B------:R-:W-:Y:S01]  /*1dc0*/  IMAD R0, R205, 0x4, R10 ;  /* 0x00000004cd007824 */ /* 0x000fe200078e020a */
[----:B------:R-:W-:Y:S01]  /*1dd0*/  IADD3 R24, P0, P1, R14, UR4, R3 ;  /* 0x000000040e187c10 */ /* 0x000fe2000f91e003 */
[----:B------:R-:W-:Y:S01]  /*1de0*/  IMAD.HI R3, R12, 0x2, RZ ;  /* 0x000000020c037827 */ /* 0x000fe200078e02ff */
[----:B------:R-:W-:-:S02]  /*1df0*/  LEA R200, P2, R6, R175, 0x1 ;  /* 0x000000af06c87211 */ /* 0x000fc400078408ff */
[----:B------:R-:W-:Y:S02]  /*1e00*/  CS2R R140, SRZ ;  /* 0x00000000008c7805 */ /* 0x000fe4000001ff00 */
[----:B------:R-:W-:Y:S01]  /*1e10*/  LEA R198, P3, R10, R175, 0x1 ;  /* 0x000000af0ac67211 */ /* 0x000fe200078608ff */
[C---:B------:R-:W-:Y:S01]  /*1e20*/  IMAD R12, R205.reuse, 0x4, R0 ;  /* 0x00000004cd0c7824 */ /* 0x040fe200078e0200 */
[-C--:B------:R-:W-:Y:S01]  /*1e30*/  LEA.HI.X.SX32 R201, R6, R19.reuse, 0x1, P2 ;  /* 0x0000001306c97211 */ /* 0x080fe200010f0eff */
[----:B------:R-:W-:Y:S01]  /*1e40*/  IMAD R9, R18, 0x4, R7 ;  /* 0x0000000412097824 */ /* 0x000fe200078e0207 */
[----:B------:R-:W-:Y:S01]  /*1e50*/  LEA.HI.X.SX32 R199, R10, R19, 0x1, P3 ;  /* 0x000000130ac77211 */ /* 0x000fe200018f0eff */
[----:B------:R-:W-:Y:S01]  /*1e60*/  IMAD.HI R248, R248, 0x2, RZ ;  /* 0x00000002f8f87827 */ /* 0x000fe200078e02ff */
[----:B------:R-:W-:Y:S02]  /*1e70*/  LEA R14, R205, R12, 0x2 ;  /* 0x0000000ccd0e7211 */ /* 0x000fe400078e10ff */
[----:B------:R-:W-:-:S02]  /*1e80*/  CS2R R142, SRZ ;  /* 0x00000000008e7805 */ /* 0x000fc4000001ff00 */
[-C--:B------:R-:W-:Y:S01]  /*1e90*/  LEA R196, P2, R0, R175.reuse, 0x1 ;  /* 0x000000af00c47211 */ /* 0x080fe200078408ff */
[----:B------:R-:W-:Y:S01]  /*1ea0*/  IMAD R11, R18, 0x4, R9 ;  /* 0x00000004120b7824 */ /* 0x000fe200078e0209 */
[----:B------:R-:W-:Y:S01]  /*1eb0*/  LEA R194, P3, R12, R175, 0x1 ;  /* 0x000000af0cc27211 */ /* 0x000fe200078608ff */
[C---:B------:R-:W-:Y:S01]  /*1ec0*/  IMAD R2, R205.reuse, 0x4, R14 ;  /* 0x00000004cd027824 */ /* 0x040fe200078e020e */
[-C--:B------:R-:W-:Y:S01]  /*1ed0*/  LEA.HI.X.SX32 R197, R0, R19.reuse, 0x1, P2 ;  /* 0x0000001300c57211 */ /* 0x080fe200010f0eff */
[----:B------:R-:W-:Y:S01]  /*1ee0*/  IMAD R13, R18, 0x4, R11 ;  /* 0x00000004120d7824 */ /* 0x000fe200078e020b */
[----:B------:R-:W-:Y:S01]  /*1ef0*/  LEA.HI.X.SX32 R195, R12, R19, 0x1, P3 ;  /* 0x000000130cc37211 */ /* 0x000fe200018f0eff */
[----:B------:R-:W-:Y:S01]  /*1f00*/  IMAD R8, R205, 0x4, R2 ;  /* 0x00000004cd087824 */ /* 0x000fe200078e0202 */
[-C--:B------:R-:W-:Y:S01]  /*1f10*/  LEA R190, P3, R2, R175.reuse, 0x1 ;  /* 0x000000af02be7211 */ /* 0x080fe200078608ff */
[----:B------:R-:W-:Y:S01]  /*1f20*/  IMAD R15, R18, 0x4, R13 ;  /* 0x00000004120f7824 */ /* 0x000fe200078e020d */
[----:B------:R-:W-:-:S02]  /*1f30*/  LEA R192, P2, R14, R175, 0x1 ;  /* 0x000000af0ec07211 */ /* 0x000fc400078408ff */
[----:B------:R-:W-:Y:S02]  /*1f40*/  CS2R R144, SRZ ;  /* 0x0000000000907805 */ /* 0x000fe4000001ff00 */
[C---:B------:R-:W-:Y:S01]  /*1f50*/  LEA R6, R205.reuse, R8, 0x2 ;  /* 0x00000008cd067211 */ /* 0x040fe200078e10ff */
[----:B------:R-:W-:Y:S01]  /*1f60*/  IMAD R16, R18, 0x4, R15 ;  /* 0x0000000412107824 */ /* 0x000fe200078e020f */
[----:B------:R-:W-:Y:S02]  /*1f70*/  LEA R188, P4, R8, R175, 0x1 ;  /* 0x000000af08bc7211 */ /* 0x000fe400078808ff */
[----:B------:R-:W-:Y:S02]  /*1f80*/  CS2R R146, SRZ ;  /* 0x0000000000927805 */ /* 0x000fe4000001ff00 */
[-C--:B------:R-:W-:Y:S01]  /*1f90*/  LEA.HI.X.SX32 R191, R2, R19.reuse, 0x1, P3 ;  /* 0x0000001302bf7211 */ /* 0x080fe200018f0eff */
[C---:B------:R-:W-:Y:S01]  /*1fa0*/  IMAD R10, R205.reuse, 0x4, R6 ;  /* 0x00000004cd0a7824 */ /* 0x040fe200078e0206 */
[-C--:B------:R-:W-:Y:S01]  /*1fb0*/  LEA.HI.X.SX32 R189, R8, R19.reuse, 0x1, P4 ;  /* 0x0000001308bd7211 */ /* 0x080fe200020f0eff */
[----:B------:R-:W-:Y:S01]  /*1fc0*/  IMAD R17, R18, 0x4, R16 ;  /* 0x0000000412117824 */ /* 0x000fe200078e0210 */
[----:B------:R-:W-:Y:S01]  /*1fd0*/  LEA.HI.X.SX32 R193, R14, R19, 0x1, P2 ;  /* 0x000000130ec17211 */ /* 0x000fe200010f0eff */
[----:B------:R-:W-:Y:S01]  /*1fe0*/  IMAD R0, R205, 0x4, R10 ;  /* 0x00000004cd007824 */ /* 0x000fe200078e020a */
[----:B------:R-:W-:-:S02]  /*1ff0*/  LEA R186, P2, R6, R175, 0x1 ;  /* 0x000000af06ba7211 */ /* 0x000fc400078408ff */
[----:B------:R-:W-:Y:S02]  /*2000*/  CS2R R148, SRZ ;  /* 0x0000000000947805 */ /* 0x000fe4000001ff00 */
[-C--:B------:R-:W-:Y:S02]  /*2010*/  LEA R184, P3, R10, R175.reuse, 0x1 ;  /* 0x000000af0ab87211 */ /* 0x080fe400078608ff */
[----:B------:R-:W-:Y:S02]  /*2020*/  CS2R R150, SRZ ;  /* 0x0000000000967805 */ /* 0x000fe4000001ff00 */
[----:B------:R-:W-:Y:S02]  /*2030*/  LEA R12, R205, R0, 0x2 ;  /* 0x00000000cd0c7211 */ /* 0x000fe400078e10ff */
[----:B------:R-:W-:Y:S02]  /*2040*/  CS2R R88, SRZ ;  /* 0x0000000000587805 */ /* 0x000fe4000001ff00 */
[----:B------:R-:W-:-:S02]  /*2050*/  LEA R182, P4, R0, R175, 0x1 ;  /* 0x000000af00b67211 */ /* 0x000fc400078808ff */
[----:B------:R-:W-:Y:S02]  /*2060*/  CS2R R90, SRZ ;  /* 0x00000000005a7805 */ /* 0x000fe4000001ff00 */
[-C--:B------:R-:W-:Y:S01]  /*2070*/  LEA.HI.X.SX32 R187, R6, R19.reuse, 0x1, P2 ;  /* 0x0000001306bb7211 */ /* 0x080fe200010f0eff */
[C---:B------:R-:W-:Y:S01]  /*2080*/  IMAD R2, R205.reuse, 0x4, R12 ;  /* 0x00000004cd027824 */ /* 0x040fe200078e020c */
[-C--:B------:R-:W-:Y:S02]  /*2090*/  LEA.HI.X.SX32 R183, R0, R19.reuse, 0x1, P4 ;  /* 0x0000001300b77211 */ /* 0x080fe400020f0eff */
[----:B------:R-:W-:Y:S02]  /*20a0*/  CS2R R92, SRZ ;  /* 0x00000000005c7805 */ /* 0x000fe4000001ff00 */
[----:B------:R-:W-:Y:S01]  /*20b0*/  LEA.HI.X.SX32 R185, R10, R19, 0x1, P3 ;  /* 0x000000130ab97211 */ /* 0x000fe200018f0eff */
[C---:B------:R-:W-:Y:S01]  /*20c0*/  IMAD R8, R205.reuse, 0x4, R2 ;  /* 0x00000004cd087824 */ /* 0x040fe200078e0202 */
[-C--:B------:R-:W-:Y:S01]  /*20d0*/  LEA R180, P2, R12, R175.reuse, 0x1 ;  /* 0x000000af0cb47211 */ /* 0x080fe200078408ff */
[----:B------:R-:W-:Y:S01]  /*20e0*/  IMAD.MOV.U32 R10, RZ, RZ, 0x3f800000 ;  /* 0x3f800000ff0a7424 */ /* 0x000fe200078e00ff */
[-C--:B------:R-:W-:Y:S01]  /*20f0*/  LEA R178, P3, R2, R175.reuse, 0x1 ;  /* 0x000000af02b27211 */ /* 0x080fe200078608ff */
[----:B------:R-:W-:Y:S01]  /*2100*/  IMAD R0, R205, 0x4, R8 ;  /* 0x00000004cd007824 */ /* 0x000fe200078e0208 */
[----:B------:R-:W-:-:S02]  /*2110*/  LEA R176, P4, R8, R175, 0x1 ;  /* 0x000000af08b07211 */ /* 0x000fc400078808ff */
[----:B------:R-:W-:Y:S02]  /*2120*/  CS2R R94, SRZ ;  /* 0x00000000005e7805 */ /* 0x000fe4000001ff00 */
[----:B------:R-:W-:Y:S02]  /*2130*/  LEA.HI.X.SX32 R179, R2, R19, 0x1, P3 ;  /* 0x0000001302b37211 */ /* 0x000fe400018f0eff */
[----:B------:R-:W-:Y:S02]  /*2140*/  CS2R R96, SRZ ;  /* 0x0000000000607805 */ /* 0x000fe4000001ff00 */
[C---:B------:R-:W-:Y:S02]  /*2150*/  LEA R174, P5, R0.reuse, R175, 0x1 ;  /* 0x000000af00ae7211 */ /* 0x040fe400078a08ff */
[----:B------:R-:W-:Y:S02]  /*2160*/  CS2R R98, SRZ ;  /* 0x0000000000627805 */ /* 0x000fe4000001ff00 */
[----:B------:R-:W-:Y:S01]  /*2170*/  IADD3.X R248, R3, UR5, R248, P0, P1 ;  /* 0x0000000503f87c10 */ /* 0x000fe200087e24f8 */
[----:B------:R-:W-:Y:S01]  /*2180*/  UMOV UR5, URZ ;  /* 0x0000003f00057c82 */ /* 0x000fe20008000000 */
[----:B------:R-:W-:Y:S01]  /*2190*/  LEA.HI.X.SX32 R175, R0, R19, 0x1, P5 ;  /* 0x0000001300af7211 */ /* 0x000fe200028f0eff */
[----:B------:R-:W-:Y:S01]  /*21a0*/  IMAD R0, R18, 0x4, R17 ;  /* 0x0000000412007824 */ /* 0x000fe200078e0211 */
[-C--:B------:R-:W-:Y:S01]  /*21b0*/  LEA R170, P1, R9, R24.reuse, 0x1 ;  /* 0x0000001809aa7211 */ /* 0x080fe200078208ff */
[----:B------:R-:W-:Y:S01]  /*21c0*/  UIADD3.X UR11, UR5, 0x40000040, URZ, UP0, !UPT ;  /* 0x40000040050b7890 */ /* 0x000fe200087fe43f */
[----:B------:R-:W-:-:S02]  /*21d0*/  LEA R172, P0, R7, R24, 0x1 ;  /* 0x0000001807ac7211 */ /* 0x000fc400078008ff */
[----:B------:R-:W-:Y:S02]  /*21e0*/  CS2R R100, SRZ ;  /* 0x0000000000647805 */ /* 0x000fe4000001ff00 */
[----:B------:R-:W-:Y:S02]  /*21f0*/  LEA R2, R18, R0, 0x2 ;  /* 0x0000000012027211 */ /* 0x000fe400078e10ff */
[----:B------:R-:W-:Y:S02]  /*2200*/  CS2R R102, SRZ ;  /* 0x0000000000667805 */ /* 0x000fe4000001ff00 */
[----:B------:R-:W-:Y:S02]  /*2210*/  LEA.HI.X.SX32 R181, R12, R19, 0x1, P2 ;  /* 0x000000130cb57211 */ /* 0x000fe400010f0eff */
[----:B------:R-:W-:Y:S02]  /*2220*/  CS2R R104, SRZ ;  /* 0x0000000000687805 */ /* 0x000fe4000001ff00 */
[----:B------:R-:W-:Y:S01]  /*2230*/  LEA.HI.X.SX32 R171, R9, R248, 0x1, P1 ;  /* 0x000000f809ab7211 */ /* 0x000fe200008f0eff */
[C---:B------:R-:W-:Y:S01]  /*2240*/  IMAD R3, R18.reuse, 0x4, R2 ;  /* 0x0000000412037824 */ /* 0x040fe200078e0202 */
[----:B------:R-:W-:Y:S01]  /*2250*/  LEA R168, P2, R11, R24, 0x1 ;  /* 0x000000180ba87211 */ /* 0x000fe200078408ff */
[----:B------:R-:W-:Y:S01]  /*2260*/  IMAD.MOV.U32 R9, RZ, RZ, 0x3f800000 ;  /* 0x3f800000ff097424 */ /* 0x000fe200078e00ff */
[----:B------:R-:W-:Y:S01]  /*2270*/  LEA.HI.X.SX32 R173, R7, R248, 0x1, P0 ;  /* 0x000000f807ad7211 */ /* 0x000fe200000f0eff */
[----:B------:R-:W-:Y:S01]  /*2280*/  IMAD R6, R18, 0x4, R3 ;  /* 0x0000000412067824 */ /* 0x000fe200078e0203 */
[----:B------:R-:W-:-:S02]  /*2290*/  LEA R164, P1, R15, R24, 0x1 ;  /* 0x000000180fa47211 */ /* 0x000fc400078208ff */
[----:B------:R-:W-:Y:S02]  /*22a0*/  CS2R R106, SRZ ;  /* 0x00000000006a7805 */ /* 0x000fe4000001ff00 */
[----:B------:R-:W-:Y:S01]  /*22b0*/  LEA.HI.X.SX32 R177, R8, R19, 0x1, P4 ;  /* 0x0000001308b17211 */ /* 0x000fe200020f0eff */
[C---:B------:R-:W-:Y:S01]  /*22c0*/  IMAD R7, R18.reuse, 0x4, R6 ;  /* 0x0000000412077824 */ /* 0x040fe200078e0206 */
[----:B------:R-:W-:Y:S01]  /*22d0*/  LEA.HI.X.SX32 R169, R11, R248, 0x1, P2 ;  /* 0x000000f80ba97211 */ /* 0x000fe200010f0eff */
[----:B------:R-:W-:Y:S01]  /*22e0*/  IMAD.MOV.U32 R11, RZ, RZ, 0x3f800000 ;  /* 0x3f800000ff0b7424 */ /* 0x000fe200078e00ff */
[----:B------:R-:W-:Y:S01]  /*22f0*/  LEA R166, P0, R13, R24, 0x1 ;  /* 0x000000180da67211 */ /* 0x000fe200078008ff */
[----:B------:R-:W-:Y:S01]  /*2300*/  IMAD R8, R18, 0x4, R7 ;  /* 0x0000000412087824 */ /* 0x000fe200078e0207 */
[----:B------:R-:W-:Y:S02]  /*2310*/  LEA.HI.X.SX32 R165, R15, R248, 0x1, P1 ;  /* 0x000000f80fa57211 */ /* 0x000fe400008f0eff */
[----:B------:R-:W-:-:S02]  /*2320*/  CS2R R108, SRZ ;  /* 0x00000000006c7805 */ /* 0x000fc4000001ff00 */
[-C--:B------:R-:W-:Y:S02]  /*2330*/  LEA R162, P2, R16, R24.reuse, 0x1 ;  /* 0x0000001810a27211 */ /* 0x080fe400078408ff */
[----:B------:R-:W-:Y:S02]  /*2340*/  CS2R R110, SRZ ;  /* 0x00000000006e7805 */ /* 0x000fe4000001ff00 */
[----:B------:R-:W-:Y:S02]  /*2350*/  LEA R158, P1, R0, R24, 0x1 ;  /* 0x00000018009e7211 */ /* 0x000fe400078208ff */
[----:B------:R-:W-:Y:S02]  /*2360*/  CS2R R112, SRZ ;  /* 0x0000000000707805 */ /* 0x000fe4000001ff00 */
[----:B------:R-:W-:Y:S02]  /*2370*/  LEA.HI.X.SX32 R167, R13, R248, 0x1, P0 ;  /* 0x000000f80da77211 */ /* 0x000fe400000f0eff */
[----:B------:R-:W-:-:S02]  /*2380*/  CS2R R114, SRZ ;  /* 0x0000000000727805 */ /* 0x000fc4000001ff00 */
[----:B------:R-:W-:Y:S02]  /*2390*/  LEA.HI.X.SX32 R163, R16, R248, 0x1, P2 ;  /* 0x000000f810a37211 */ /* 0x000fe400010f0eff */
[----:B------:R-:W-:Y:S02]  /*23a0*/  CS2R R116, SRZ ;  /* 0x0000000000747805 */ /* 0x000fe4000001ff00 */
[C---:B------:R-:W-:Y:S02]  /*23b0*/  LEA R160, P0, R17.reuse, R24, 0x1 ;  /* 0x0000001811a07211 */ /* 0x040fe400078008ff */
[----:B------:R-:W-:Y:S02]  /*23c0*/  CS2R R118, SRZ ;  /* 0x0000000000767805 */ /* 0x000fe4000001ff00 */
[----:B------:R-:W-:Y:S01]  /*23d0*/  LEA.HI.X.SX32 R159, R0, R248, 0x1, P1 ;  /* 0x000000f8009f7211 */ /* 0x000fe200008f0eff */
[----:B------:R-:W-:Y:S01]  /*23e0*/  UMOV UR4, URZ ;  /* 0x0000003f00047c82 */ /* 0x000fe20008000000 */
[----:B------:R-:W-:Y:S01]  /*23f0*/  LEA R156, P2, R2, R24, 0x1 ;  /* 0x00000018029c7211 */ /* 0x000fe200078408ff */
[----:B------:R-:W-:Y:S01]  /*2400*/  UIADD3.64 UR26, UR10, 0x2, URZ ;  /* 0x000000020a1a7897 */ /* 0x000fe2000fffe03f */
[----:B------:R-:W-:Y:S01]  /*2410*/  LEA R0, R18, R8, 0x2 ;  /* 0x0000000812007211 */ /* 0x000fe200078e10ff */
[----:B------:R-:W-:Y:S01]  /*2420*/  UIADD3.64 UR22, UR10, 0x4, URZ ;  /* 0x000000040a167897 */ /* 0x000fe2000fffe03f */
[-C--:B------:R-:W-:Y:S01]  /*2430*/  LEA.HI.X.SX32 R161, R17, R248.reuse, 0x1, P0 ;  /* 0x000000f811a17211 */ /* 0x080fe200000f0eff */
[----:B------:R-:W-:Y:S01]  /*2440*/  ULDC UR17, c[0x0][0x238] ;  /* 0x00008e0000117ab9 */ /* 0x000fe20000000800 */
[----:B------:R-:W-:Y:S01]  /*2450*/  LEA.HI.X.SX32 R157, R2, R248, 0x1, P2 ;  /* 0x000000f8029d7211 */ /* 0x000fe200010f0eff */
[----:B------:R-:W-:Y:S01]  /*2460*/  IMAD R2, R18, 0x4, R0 ;  /* 0x0000000412027824 */ /* 0x000fe200078e0200 */
[-C--:B------:R-:W-:Y:S01]  /*2470*/  LEA R154, P0, R3, R24.reuse, 0x1 ;  /* 0x00000018039a7211 */ /* 0x080fe200078008ff */
[----:B------:R-:W-:Y:S01]  /*2480*/  UMOV UR15, 0x40000040 ;  /* 0x40000040000f7882 */ /* 0x000fe20000000000 */
[----:B------:R-:W-:-:S02]  /*2490*/  LEA R152, P1, R6, R24, 0x1 ;  /* 0x0000001806987211 */ /* 0x000fc400078208ff */
[----:B------:R-:W-:Y:S01]  /*24a0*/  LEA.HI.X.SX32 R155, R3, R248, 0x1, P0 ;  /* 0x000000f8039b7211 */ /* 0x000fe200000f0eff */
[----:B------:R-:W-:Y:S01]  /*24b0*/  IMAD R3, R18, 0x4, R2 ;  /* 0x0000000412037824 */ /* 0x000fe200078e0202 */
[C---:B------:R-:W-:Y:S02]  /*24c0*/  LEA R22, P2, R7.reuse, R24, 0x1 ;  /* 0x0000001807167211 */ /* 0x040fe400078408ff */
[-C--:B------:R-:W-:Y:S01]  /*24d0*/  LEA.HI.X.SX32 R153, R6, R248.reuse, 0x1, P1 ;  /* 0x000000f806997211 */ /* 0x080fe200008f0eff */
[----:B------:R-:W-:Y:S01]  /*24e0*/  IMAD.MOV.U32 R6, RZ, RZ, -0x800000 ;  /* 0xff800000ff067424 */ /* 0x000fe200078e00ff */
[----:B------:R-:W-:Y:S01]  /*24f0*/  LEA.HI.X.SX32 R23, R7, R248, 0x1, P2 ;  /* 0x000000f807177211 */ /* 0x000fe200010f0eff */
[----:B------:R-:W-:Y:S01]  /*2500*/  IMAD.MOV.U32 R7, RZ, RZ, -0x800000 ;  /* 0xff800000ff077424 */ /* 0x000fe200078e00ff */
[-C--:B------:R-:W-:Y:S02]  /*2510*/  LEA R20, P0, R8, R24.reuse, 0x1 ;  /* 0x0000001808147211 */ /* 0x080fe400078008ff */
[----:B------:R-:W-:-:S02]  /*2520*/  LEA R18, P1, R0, R24, 0x1 ;  /* 0x0000001800127211 */ /* 0x000fc400078208ff */
[-C--:B------:R-:W-:Y:S02]  /*2530*/  LEA R16, P2, R2, R24.reuse, 0x1 ;  /* 0x0000001802107211 */ /* 0x080fe400078408ff */
[C---:B------:R-:W-:Y:S02]  /*2540*/  LEA R14, P3, R3.reuse, R24, 0x1 ;  /* 0x00000018030e7211 */ /* 0x040fe400078608ff */
[-C--:B------:R-:W-:Y:S01]  /*2550*/  LEA.HI.X.SX32 R21, R8, R248.reuse, 0x1, P0 ;  /* 0x000000f808157211 */ /* 0x080fe200000f0eff */
[----:B------:R-:W-:Y:S01]  /*2560*/  IMAD.MOV.U32 R8, RZ, RZ, 0x3f800000 ;  /* 0x3f800000ff087424 */ /* 0x000fe200078e00ff */
[-C--:B------:R-:W-:Y:S01]  /*2570*/  LEA.HI.X.SX32 R19, R0, R248.reuse, 0x1, P1 ;  /* 0x000000f800137211 */ /* 0x080fe200008f0eff */
[----:B------:R-:W-:Y:S01]  /*2580*/  IMAD.MOV.U32 R0, RZ, RZ, RZ ;  /* 0x000000ffff007224 */ /* 0x000fe200078e00ff */
[-C--:B------:R-:W-:Y:S01]  /*2590*/  LEA.HI.X.SX32 R17, R2, R248.reuse, 0x1, P2 ;  /* 0x000000f802117211 */ /* 0x080fe200010f0eff */
[----:B------:R-:W-:Y:S01]  /*25a0*/  IMAD.MOV.U32 R2, RZ, RZ, -0x800000 ;  /* 0xff800000ff027424 */ /* 0x000fe200078e00ff */
[----:B------:R-:W-:-:S02]  /*25b0*/  LEA.HI.X.SX32 R15, R3, R248, 0x1, P3 ;  /* 0x000000f8030f7211 */ /* 0x000fc400018f0eff */
[----:B------:R-:W-:Y:S02]  /*25c0*/  MOV R3, RZ ;  /* 0x000000ff00037202 */ /* 0x000fe40000000f00 */
[----:B------:R-:W-:Y:S02]  /*25d0*/  MOV R12, 0xff800000 ;  /* 0xff800000000c7802 */ /* 0x000fe40000000f00 */
[----:B------:R-:W-:-:S07]  /*25e0*/  LOP3.LUT R248, R5, 0x40, RZ, 0x3c, !PT ;  /* 0x0000004005f87812 */ /* 0x000fce00078e3cff */
.L_x_1:
[----:B------:R-:W-:-:S04]  /*25f0*/  IMAD.WIDE R24, R3, 0x2, R246 ;  /* 0x0000000203187825 */ /* 0x000fc800078e02f6 */
[C---:B------:R-:W-:Y:S01]  /*2600*/  IMAD.WIDE R26, R3.reuse, 0x2, R202 ;  /* 0x00000002031a7825 */ /* 0x040fe200078e02ca */
[----:B------:R0:W2:Y:S03]  /*2610*/  LDG.E.U16 R44, desc[UR18][R24.64] ;  /* 0x00000012182c7981 */ /* 0x0000a6000c1e1500 */
[C---:B------:R-:W-:Y:S01]  /*2620*/  IMAD.WIDE R28, R3.reuse, 0x2, R200 ;  /* 0x00000002031c7825 */ /* 0x040fe200078e02c8 */
[----:B------:R1:W3:Y:S03]  /*2630*/  LDG.E.U16 R13, desc[UR18][R26.64] ;  /* 0x000000121a0d7981 */ /* 0x0002e6000c1e1500 */
[C---:B------:R-:W-:Y:S01]  /*2640*/  IMAD.WIDE R30, R3.reuse, 0x2, R198 ;  /* 0x00000002031e7825 */ /* 0x040fe200078e02c6 */
[----:B------:R4:W5:Y:S03]  /*2650*/  LDG.E.U16 R46, desc[UR18][R28.64] ;  /* 0x000000121c2e7981 */ /* 0x000966000c1e1500 */
[C---:B------:R-:W-:Y:S01]  /*2660*/  IMAD.WIDE R32, R3.reuse, 0x2, R196 ;  /* 0x0000000203207825 */ /* 0x040fe200078e02c4 */
[----:B------:R4:W3:Y:S03]  /*2670*/  LDG.E.U16 R45, desc[UR18][R30.64] ;  /* 0x000000121e2d7981 */ /* 0x0008e6000c1e1500 */
[C---:B------:R-:W-:Y:S01]  /*2680*/  IMAD.WIDE R34, R3.reuse, 0x2, R194 ;  /* 0x0000000203227825 */ /* 0x040fe200078e02c2 */
[----:B------:R4:W3:Y:S03]  /*2690*/  LDG.E.U16 R48, desc[UR18][R32.64] ;  /* 0x0000001220307981 */ /* 0x0008e6000c1e1500 */
[C---:B0-----:R-:W-:Y:S01]  /*26a0*/  IMAD.WIDE R24, R3.reuse, 0x2, R192 ;  /* 0x0000000203187825 */ /* 0x041fe200078e02c0 */
[----:B------:R0:W3:Y:S03]  /*26b0*/  LDG.E.U16 R207, desc[UR18][R34.64] ;  /* 0x0000001222cf7981 */ /* 0x0000e6000c1e1500 */
[----:B------:R-:W-:-:S02]  /*26c0*/  IMAD.WIDE R36, R3, 0x2, R188 ;  /* 0x0000000203247825 */ /* 0x000fc400078e02bc */
[----:B------:R-:W3:Y:S02]  /*26d0*/  LDG.E.U16 R24, desc[UR18][R24.64] ;  /* 0x0000001218187981 */ /* 0x000ee4000c1e1500 */
[C---:B------:R-:W-:Y:S02]  /*26e0*/  IMAD.WIDE R38, R3.reuse, 0x2, R184 ;  /* 0x0000000203267825 */ /* 0x040fe400078e02b8 */
[----:B------:R-:W3:Y:S02]  /*26f0*/  LDG.E.U16 R36, desc[UR18][R36.64] ;  /* 0x0000001224247981 */ /* 0x000ee4000c1e1500 */
[C---:B------:R-:W-:Y:S02]  /*2700*/  IMAD.WIDE R40, R3.reuse, 0x2, R180 ;  /* 0x0000000203287825 */ /* 0x040fe400078e02b4 */
[----:B------:R-:W3:Y:S02]  /*2710*/  LDG.E.U16 R38, desc[UR18][R38.64] ;  /* 0x0000001226267981 */ /* 0x000ee4000c1e1500 */
[----:B------:R-:W-:-:S02]  /*2720*/  IMAD.WIDE R42, R3, 0x2, R176 ;  /* 0x00000002032a7825 */ /* 0x000fc400078e02b0 */
[----:B------:R-:W3:Y:S02]  /*2730*/  LDG.E.U16 R40, desc[UR18][R40.64] ;  /* 0x0000001228287981 */ /* 0x000ee4000c1e1500 */
[C---:B-1----:R-:W-:Y:S02]  /*2740*/  IMAD.WIDE R26, R3.reuse, 0x2, R190 ;  /* 0x00000002031a7825 */ /* 0x042fe400078e02be */
[----:B------:R-:W3:Y:S02]  /*2750*/  LDG.E.U16 R42, desc[UR18][R42.64] ;  /* 0x000000122a2a7981 */ /* 0x000ee4000c1e1500 */
[C---:B----4-:R-:W-:Y:S02]  /*2760*/  IMAD.WIDE R28, R3.reuse, 0x2, R186 ;  /* 0x00000002031c7825 */ /* 0x050fe400078e02ba */
[----:B------:R-:W4:Y:S02]  /*2770*/  LDG.E.U16 R209, desc[UR18][R26.64] ;  /* 0x000000121ad17981 */ /* 0x000f24000c1e1500 */
[----:B------:R-:W-:-:S02]  /*2780*/  IMAD.WIDE R30, R3, 0x2, R182 ;  /* 0x00000002031e7825 */ /* 0x000fc400078e02b6 */
[----:B------:R-:W4:Y:S02]  /*2790*/  LDG.E.U16 R211, desc[UR18][R28.64] ;  /* 0x000000121cd37981 */ /* 0x000f24000c1e1500 */
[C---:B------:R-:W-:Y:S02]  /*27a0*/  IMAD.WIDE R32, R3.reuse, 0x2, R178 ;  /* 0x0000000203207825 */ /* 0x040fe400078e02b2 */
[----:B------:R-:W4:Y:S02]  /*27b0*/  LDG.E.U16 R213, desc[UR18][R30.64] ;  /* 0x000000121ed57981 */ /* 0x000f24000c1e1500 */
[----:B0-----:R-:W-:Y:S02]  /*27c0*/  IMAD.WIDE R34, R3, 0x2, R174 ;  /* 0x0000000203227825 */ /* 0x001fe400078e02ae */
[----:B------:R-:W4:Y:S04]  /*27d0*/  LDG.E.U16 R215, desc[UR18][R32.64] ;  /* 0x0000001220d77981 */ /* 0x000f28000c1e1500 */
[----:B------:R-:W4:Y:S01]  /*27e0*/  LDG.E.U16 R217, desc[UR18][R34.64] ;  /* 0x0000001222d97981 */ /* 0x000f22000c1e1500 */
[----:B------:R-:W-:Y:S01]  /*27f0*/  BAR.SYNC.DEFER_BLOCKING 0x0 ;  /* 0x0000000000007b1d */ /* 0x000fe20000010000 */
[----:B------:R-:W-:-:S04]  /*2800*/  USHF.L.U32 UR6, UR28, 0x7, URZ ;  /* 0x000000071c067899 */ /* 0x000fc8000800063f */
[----:B------:R-:W-:-:S04]  /*2810*/  ULOP3.LUT UR6, UR6, 0x200, URZ, 0xc0, !UPT ;  /* 0x0000020006067892 */ /* 0x000fc8000f8ec03f */
[----:B------:R-:W-:-:S04]  /*2820*/  ULEA.HI UR6, UR16, UR6, URZ, 0x1c ;  /* 0x0000000610067291 */ /* 0x000fc8000f8fe03f */
[----:B------:R-:W-:Y:S01]  /*2830*/  ULOP3.LUT UR12, UR6, 0x3fff, URZ, 0xc0, !UPT ;  /* 0x00003fff060c7892 */ /* 0x000fe2000f8ec03f */
[----:B------:R-:W-:-:S03]  /*2840*/  UMOV UR13, 0x40000040 ;  /* 0x40000040000d7882 */ /* 0x000fc60000000000 */
[----:B------:R-:W-:Y:S01]  /*2850*/  UIADD3 UR8, UP0, UR12, 0x80, URZ ;  /* 0x000000800c087890 */ /* 0x000fe2000ff1e03f */
[----:B------:R-:W-:-:S03]  /*2860*/  UMOV UR6, URZ ;  /* 0x0000003f00067c82 */ /* 0x000fc60008000000 */
[----:B------:R-:W-:-:S04]  /*2870*/  UIADD3.X UR9, UR6, 0x40000040, URZ, UP0, !UPT ;  /* 0x4000004006097890 */ /* 0x000fc800087fe43f */
[----:B------:R-:W-:Y:S01]  /*2880*/  UIADD3.64 UR24, UR8, 0x80, URZ ;  /* 0x0000008008187897 */ /* 0x000fe2000fffe03f */
[----:B--2---:R-:W-:Y:S04]  /*2890*/  STS.U16 [R5+UR16+0x8000], R44 ;  /* 0x0080002c05007988 */ /* 0x004fe80008000410 */
[----:B-----5:R-:W-:Y:S04]  /*28a0*/  STS.U16 [R5+UR16+0x8400], R46 ;  /* 0x0084002e05007988 */ /* 0x020fe80008000410 */
[----:B---3--:R-:W-:Y:S04]  /*28b0*/  STS.U16 [R5+UR16+0x8800], R48 ;  /* 0x0088003005007988 */ /* 0x008fe80008000410 */
        /* <DEDUP_REMOVED lines=8> */
[----:B----4-:R-:W-:Y:S04]  /*2940*/  STS.U16 [R248+UR16+0x8e00], R209 ;  /* 0x008e00d1f8007988 */ /* 0x010fe80008000410 */
[----:B------:R-:W-:Y:S04]  /*2950*/  STS.U16 [R248+UR16+0x9200], R211 ;  /* 0x009200d3f8007988 */ /* 0x000fe80008000410 */
[----:B------:R-:W-:Y:S04]  /*2960*/  STS.U16 [R248+UR16+0x9600], R213 ;  /* 0x009600d5f8007988 */ /* 0x000fe80008000410 */
[----:B------:R-:W-:Y:S04]  /*2970*/  STS.U16 [R248+UR16+0x9a00], R215 ;  /* 0x009a00d7f8007988 */ /* 0x000fe80008000410 */
[----:B------:R1:W-:Y:S01]  /*2980*/  STS.U16 [R248+UR16+0x9e00], R217 ;  /* 0x009e00d9f8007988 */ /* 0x0003e20008000410 */
[----:B------:R2:W-:Y:S06]  /*2990*/  MEMBAR.ALL.CTA ;  /* 0x0000000000007992 */ /* 0x0005ec0000008000 */
[----:B--2---:R-:W2:Y:S02]  /*29a0*/  FENCE.VIEW.ASYNC.S ;  /* 0x00000000000073c6 */ /* 0x004ea40000000000 */
[----:B--2---:R-:W-:Y:S06]  /*29b0*/  BAR.SYNC.DEFER_BLOCKING 0x0 ;  /* 0x0000000000007b1d */ /* 0x004fec0000010000 */
[----:B0-----:R-:W-:-:S06]  /*29c0*/  WARPGROUP.ARRIVE ;  /* 0x00000000000079c5 */ /* 0x001fcc0000000000 */
[----:B------:R-:W-:Y:S04]  /*29d0*/  HGMMA.64x64x16.F32.BF16 R56, gdesc[UR12].tnspA, RZ, !UPT ;  /* 0x20e000000c3879f0 */ /* 0x000fe8000c7018ff */
[----:B------:R-:W-:Y:S01]  /*29e0*/  HGMMA.64x64x16.F32.BF16 R56, gdesc[UR8].tnspA, R56 ;  /* 0x20e00000083879f0 */ /* 0x000fe20008701838 */
[----:B------:R-:W-:Y:S02]  /*29f0*/  UIADD3.64 UR20, UR8, 0x100, URZ ;  /* 0x0000010008147897 */ /* 0x000fe4000fffe03f */
[----:B------:R-:W-:Y:S01]  /*2a00*/  UIADD3.64 UR12, UR8, 0x380, URZ ;  /* 0x00000380080c7897 */ /* 0x000fe2000fffe03f */
[----:B------:R-:W-:Y:S01]  /*2a10*/  HGMMA.64x64x16.F32.BF16 R56, gdesc[UR24].tnspA, R56 ;  /* 0x20e00000183879f0 */ /* 0x000fe20008701838 */
[----:B------:R-:W-:-:S05]  /*2a20*/  UIADD3.64 UR32, UR8, 0x400, URZ ;  /* 0x0000040008207897 */ /* 0x000fca000fffe03f */
[----:B------:R-:W-:Y:S04]  /*2a30*/  HGMMA.64x64x16.F32.BF16 R56, gdesc[UR20].tnspA, R56 ;  /* 0x20e00000143879f0 */ /* 0x000fe80008701838 */
[----:B------:R-:W-:Y:S01]  /*2a40*/  HGMMA.64x64x16.F32.BF16 R24, gdesc[UR12].tnspA, RZ, !UPT ;  /* 0x20e000000c1879f0 */ /* 0x000fe2000c7018ff */
[----:B------:R-:W-:Y:S01]  /*2a50*/  UMOV UR34, UR10 ;  /* 0x0000000a00227c82 */ /* 0x000fe20008000000 */
[----:B------:R-:W-:Y:S01]  /*2a60*/  UMOV UR35, UR11 ;  /* 0x0000000b00237c82 */ /* 0x000fe20008000000 */
[----:B------:R-:W-:Y:S01]  /*2a70*/  UIADD3.64 UR24, UR8, 0x480, URZ ;  /* 0x0000048008187897 */ /* 0x000fe2000fffe03f */
[----:B------:R-:W-:Y:S01]  /*2a80*/  HGMMA.64x64x16.F32.BF16 R24, gdesc[UR32].tnspA, R24 ;  /* 0x20e00000201879f0 */ /* 0x000fe20008701818 */
[----:B------:R-:W-:-:S07]  /*2a90*/  UIADD3.64 UR20, UR8, 0x500, URZ ;  /* 0x0000050008147897 */ /* 0x000fce000fffe03f */
[----:B------:R-:W-:Y:S01]  /*2aa0*/  HGMMA.64x64x16.F32.BF16 R24, gdesc[UR24].tnspA, R24 ;  /* 0x20e00000181879f0 */ /* 0x000fe20008701818 */
[----:B------:R-:W-:-:S05]  /*2ab0*/  IMAD.SHL.U32 R13, R252, 0x2, RZ ;  /* 0x00000002fc0d7824 */ /* 0x000fca00078e00ff */
[----:B------:R-:W-:-:S04]  /*2ac0*/  LOP3.LUT R13, R13, 0x6, RZ, 0xc0, !PT ;  /* 0x000000060d0d7812 */ /* 0x000fc800078ec0ff */
[----:B------:R-:W-:-:S04]  /*2ad0*/  IADD3 R236, P1, R13, UR4, RZ ;  /* 0x000000040dec7c10 */ /* 0x000fc8000ff3e0ff */
[----:B-1----:R-:W-:Y:S01]  /*2ae0*/  IADD3 R217, P2, R236, 0x10, RZ ;  /* 0x00000010ecd97810 */ /* 0x002fe20007f5e0ff */
[----:B------:R-:W-:-:S04]  /*2af0*/  IMAD.X R231, RZ, RZ, UR5, P1 ;  /* 0x00000005ffe77e24 */ /* 0x000fc800088e06ff */
[----:B------:R-:W-:Y:S01]  /*2b00*/  IMAD.X R228, RZ, RZ, R231, P2 ;  /* 0x000000ffffe47224 */ /* 0x000fe200010e06e7 */
[C---:B------:R-:W-:Y:S01]  /*2b10*/  IADD3 R216, P2, R236.reuse, 0x19, RZ ;  /* 0x00000019ecd87810 */ /* 0x040fe20007f5e0ff */
[----:B------:R-:W-:Y:S03]  /*2b20*/  HGMMA.64x64x16.F32.BF16 R24, gdesc[UR20].tnspA, R24, gsb0 ;  /* 0x20e00000141879f0 */ /* 0x000fe60008001818 */
[----:B------:R-:W-:Y:S02]  /*2b30*/  IADD3.X R13, RZ, R231, RZ, P2, !PT ;  /* 0x000000e7ff0d7210 */ /* 0x000fe400017fe4ff */
[C---:B------:R-:W-:Y:S02]  /*2b40*/  IADD3 R222, P2, R236.reuse, 0x28, RZ ;  /* 0x00000028ecde7810 */ /* 0x040fe40007f5e0ff */
[----:B------:R-:W-:-:S03]  /*2b50*/  IADD3 R214, P1, R236, 0x9, RZ ;  /* 0x00000009ecd67810 */ /* 0x000fc60007f3e0ff */
[--C-:B------:R-:W-:Y:S01]  /*2b60*/  IMAD.X R223, RZ, RZ, R231.reuse, P2 ;  /* 0x000000ffffdf7224 */ /* 0x100fe200010e06e7 */
[C---:B------:R-:W-:Y:S01]  /*2b70*/  IADD3 R204, P2, R236.reuse, 0x30, RZ ;  /* 0x00000030eccc7810 */ /* 0x040fe20007f5e0ff */
[--C-:B------:R-:W-:Y:S01]  /*2b80*/  IMAD.X R229, RZ, RZ, R231.reuse, P1 ;  /* 0x000000ffffe57224 */ /* 0x100fe200008e06e7 */
[C---:B------:R-:W-:Y:S02]  /*2b90*/  IADD3 R215, P1, R236.reuse, 0x18, RZ ;  /* 0x00000018ecd77810 */ /* 0x040fe40007f3e0ff */
[-C--:B------:R-:W-:Y:S02]  /*2ba0*/  IADD3.X R206, RZ, R231.reuse, RZ, P2, !PT ;  /* 0x000000e7ffce7210 */ /* 0x080fe400017fe4ff */
[C---:B------:R-:W-:Y:S02]  /*2bb0*/  IADD3 R211, P2, R236.reuse, 0x31, RZ ;  /* 0x00000031ecd37810 */ /* 0x040fe40007f5e0ff */
[----:B------:R-:W-:Y:S02]  /*2bc0*/  IADD3 R210, P3, R236, 0x8, RZ ;  /* 0x00000008ecd27810 */ /* 0x000fe40007f7e0ff */
[----:B------:R-:W-:Y:S01]  /*2bd0*/  LOP3.LUT R207, R4, 0x8, RZ, 0xfc, !PT ;  /* 0x0000000804cf7812 */ /* 0x000fe200078efcff */
[--C-:B------:R-:W-:Y:S01]  /*2be0*/  IMAD.X R220, RZ, RZ, R231.reuse, P1 ;  /* 0x000000ffffdc7224 */ /* 0x100fe200008e06e7 */
[----:B------:R-:W-:Y:S01]  /*2bf0*/  IADD3.X R230, RZ, R231, RZ, P3, !PT ;  /* 0x000000e7ffe67210 */ /* 0x000fe20001ffe4ff */
[----:B------:R-:W-:Y:S01]  /*2c00*/  IMAD.X R213, RZ, RZ, R231, P2 ;  /* 0x000000ffffd57224 */ /* 0x000fe200010e06e7 */
[----:B------:R-:W-:-:S02]  /*2c10*/  IADD3 R219, P3, R236, 0x11, RZ ;  /* 0x00000011ecdb7810 */ /* 0x000fc40007f7e0ff */
[C---:B------:R-:W-:Y:S02]  /*2c20*/  IADD3 R221, P1, R236.reuse, 0x21, RZ ;  /* 0x00000021ecdd7810 */ /* 0x040fe40007f3e0ff */
[C---:B------:R-:W-:Y:S02]  /*2c30*/  IADD3 R209, P2, R236.reuse, 0x38, RZ ;  /* 0x00000038ecd17810 */ /* 0x040fe40007f5e0ff */
[C---:B------:R-:W-:Y:S02]  /*2c40*/  ISETP.GT.U32.AND P5, PT, R236.reuse, R207, PT ;  /* 0x000000cfec00720c */ /* 0x040fe40003fa4070 */
[C---:B------:R-:W-:Y:S01]  /*2c50*/  ISETP.GE.U32.AND P0, PT, R236.reuse, R4, PT ;  /* 0x00000004ec00720c */ /* 0x040fe20003f06070 */
[--C-:B------:R-:W-:Y:S01]  /*2c60*/  IMAD.X R227, RZ, RZ, R231.reuse, P3 ;  /* 0x000000ffffe37224 */ /* 0x100fe200018e06e7 */
[----:B------:R-:W-:Y:S01]  /*2c70*/  ISETP.GT.U32.AND.EX P5, PT, R231, RZ, PT, P5 ;  /* 0x000000ffe700720c */ /* 0x000fe20003fa4150 */
[--C-:B------:R-:W-:Y:S01]  /*2c80*/  IMAD.X R208, RZ, RZ, R231.reuse, P1 ;  /* 0x000000ffffd07224 */ /* 0x100fe200008e06e7 */
[C---:B------:R-:W-:Y:S01]  /*2c90*/  IADD3 R218, P3, R236.reuse, 0x20, RZ ;  /* 0x00000020ecda7810 */ /* 0x040fe20007f7e0ff */
[----:B------:R-:W-:Y:S01]  /*2ca0*/  IMAD.X R232, RZ, RZ, R231, P2 ;  /* 0x000000ffffe87224 */ /* 0x000fe200010e06e7 */
[----:B------:R-:W-:-:S02]  /*2cb0*/  IADD3 R225, P1, R236, 0x29, RZ ;  /* 0x00000029ece17810 */ /* 0x000fc40007f3e0ff */
[----:B------:R-:W-:Y:S02]  /*2cc0*/  IADD3 R233, P2, R236, 0x39, RZ ;  /* 0x00000039ece97810 */ /* 0x000fe40007f5e0ff */
[----:B------:R-:W-:Y:S02]  /*2cd0*/  ISETP.GE.U32.AND.EX P0, PT, R231, RZ, PT, P0 ;  /* 0x000000ffe700720c */ /* 0x000fe40003f06100 */
[----:B------:R-:W-:Y:S02]  /*2ce0*/  LOP3.LUT R212, R4, 0x80, RZ, 0xfc, !PT ;  /* 0x0000008004d47812 */ /* 0x000fe400078efcff */
[C---:B------:R-:W-:Y:S01]  /*2cf0*/  ISETP.GE.U32.AND P6, PT, R236.reuse, R207, PT ;  /* 0x000000cfec00720c */ /* 0x040fe20003fc6070 */
[--C-:B------:R-:W-:Y:S01]  /*2d00*/  IMAD.X R226, RZ, RZ, R231.reuse, P3 ;  /* 0x000000ffffe27224 */ /* 0x100fe200018e06e7 */
[C---:B------:R-:W-:Y:S01]  /*2d10*/  ISETP.GT.U32.AND P4, PT, R236.reuse, R4, PT ;  /* 0x00000004ec00720c */ /* 0x040fe20003f84070 */
[----:B------:R-:W-:Y:S01]  /*2d20*/  IMAD.X R224, RZ, RZ, R231, P1 ;  /* 0x000000ffffe07224 */ /* 0x000fe200008e06e7 */
[----:B------:R-:W-:-:S02]  /*2d30*/  ISETP.GT.U32.AND P3, PT, R236, R212, PT ;  /* 0x000000d4ec00720c */ /* 0x000fc40003f64070 */
[----:B------:R-:W-:Y:S02]  /*2d40*/  ISETP.GE.U32.AND P1, PT, R236, R212, PT ;  /* 0x000000d4ec00720c */ /* 0x000fe40003f26070 */
[C---:B------:R-:W-:Y:S02]  /*2d50*/  ISETP.GE.U32.AND.EX P6, PT, R231.reuse, RZ, PT, P6 ;  /* 0x000000ffe700720c */ /* 0x040fe40003fc6160 */
[----:B------:R-:W-:Y:S01]  /*2d60*/  ISETP.GT.U32.AND.EX P4, PT, R231, RZ, PT, P4 ;  /* 0x000000ffe700720c */ /* 0x000fe20003f84140 */
[----:B------:R-:W-:Y:S02]  /*2d70*/  WARPGROUP.DEPBAR.LE gsb0, 0x0 ;  /* 0x00008000000079c5 */ /* 0x000fe40000010000 */
[----:B------:R-:W-:Y:S01]  /*2d80*/  FMUL R235, R58, UR17 ;  /* 0x000000113aeb7c20 */ /* 0x000fe20008400000 */
[----:B------:R-:W-:Y:S01]  /*2d90*/  FMUL R234, R57, UR17 ;  /* 0x0000001139ea7c20 */ /* 0x000fe20008400000 */
[----:B------:R-:W-:Y:S01]  /*2da0*/  LOP3.LUT R57, R4, 0x88, RZ, 0xfc, !PT ;  /* 0x0000008804397812 */ /* 0x000fe200078efcff */
[----:B------:R-:W-:-:S02]  /*2db0*/  IMAD.X R58, RZ, RZ, R231, P2 ;  /* 0x000000ffff3a7224 */ /* 0x000fc400010e06e7 */
[----:B------:R-:W-:Y:S02]  /*2dc0*/  FSEL R235, R235, -INF , !P5 ;  /* 0xff800000ebeb7808 */ /* 0x000fe40006800000 */
[----:B------:R-:W-:Y:S01]  /*2dd0*/  ISETP.GT.U32.AND P5, PT, R210, R4, PT ;  /* 0x00000004d200720c */ /* 0x000fe20003fa4070 */
[----:B------:R-:W-:Y:S01]  /*2de0*/  FMUL R59, R59, UR17 ;  /* 0x000000113b3b7c20 */ /* 0x000fe20008400000 */
[----:B------:R-:W-:Y:S02]  /*2df0*/  FSEL R234, R234, -INF , !P0 ;  /* 0xff800000eaea7808 */ /* 0x000fe40004000000 */
[CC--:B------:R-:W-:Y:S02]  /*2e00*/  ISETP.GT.U32.AND P2, PT, R236.reuse, R57.reuse, PT ;  /* 0x00000039ec00720c */ /* 0x0c0fe40003f44070 */
[----:B------:R-:W-:Y:S01]  /*2e10*/  ISETP.GE.U32.AND P0, PT, R236, R57, PT ;  /* 0x00000039ec00720c */ /* 0x000fe20003f06070 */
[----:B------:R-:W-:Y:S01]  /*2e20*/  FMUL R236, R60, UR17 ;  /* 0x000000113cec7c20 */ /* 0x000fe20008400000 */
[----:B------:R-:W-:-:S02]  /*2e30*/  ISETP.GT.U32.AND.EX P5, PT, R230, RZ, PT, P5 ;  /* 0x000000ffe600720c */ /* 0x000fc40003fa4150 */
[----:B------:R-:W-:Y:S02]  /*2e40*/  FSEL R60, R59, -INF , !P6 ;  /* 0xff8000003b3c7808 */ /* 0x000fe40007000000 */
[----:B------:R-:W-:Y:S02]  /*2e50*/  ISETP.GT.U32.AND P6, PT, R214, R4, PT ;  /* 0x00000004d600720c */ /* 0x000fe40003fc4070 */
[----:B------:R-:W-:Y:S02]  /*2e60*/  FSEL R59, R236, -INF , !P5 ;  /* 0xff800000ec3b7808 */ /* 0x000fe40006800000 */
[----:B------:R-:W-:Y:S01]  /*2e70*/  ISETP.GT.U32.AND P5, PT, R214, R207, PT ;  /* 0x000000cfd600720c */ /* 0x000fe20003fa4070 */
[----:B------:R-:W-:Y:S01]  /*2e80*/  FMUL R236, R61, UR17 ;  /* 0x000000113dec7c20 */ /* 0x000fe20008400000 */
[----:B------:R-:W-:Y:S01]  /*2e90*/  ISETP.GT.U32.AND.EX P6, PT, R229, RZ, PT, P6 ;  /* 0x000000ffe500720c */ /* 0x000fe20003fc4160 */
[----:B------:R-:W-:Y:S01]  /*2ea0*/  FMUL R63, R63, UR17 ;  /* 0x000000113f3f7c20 */ /* 0x000fe20008400000 */
[----:B------:R-:W-:Y:S01]  /*2eb0*/  ISETP.GT.U32.AND.EX P5, PT, R229, RZ, PT, P5 ;  /* 0x000000ffe500720c */ /* 0x000fe20003fa4150 */
[----:B------:R-:W-:Y:S01]  /*2ec0*/  FMUL R61, R56, UR17 ;  /* 0x00000011383d7c20 */ /* 0x000fe20008400000 */
[----:B------:R-:W-:Y:S01]  /*2ed0*/  FMUL R237, R62, UR17 ;  /* 0x000000113eed7c20 */ /* 0x000fe20008400000 */
[----:B------:R-:W-:-:S02]  /*2ee0*/  FSEL R56, R236, -INF , !P6 ;  /* 0xff800000ec387808 */ /* 0x000fc40007000000 */
[-C--:B------:R-:W-:Y:S02]  /*2ef0*/  ISETP.GT.U32.AND P6, PT, R217, R4.reuse, PT ;  /* 0x00000004d900720c */ /* 0x080fe40003fc4070 */
[----:B------:R-:W-:Y:S02]  /*2f00*/  FSEL R63, R63, -INF , !P5 ;  /* 0xff8000003f3f7808 */ /* 0x000fe40006800000 */
[----:B------:R-:W-:Y:S01]  /*2f10*/  ISETP.GT.U32.AND P5, PT, R219, R4, PT ;  /* 0x00000004db00720c */ /* 0x000fe20003fa4070 */
[----:B------:R-:W-:Y:S01]  /*2f20*/  FMUL R64, R64, UR17 ;  /* 0x0000001140407c20 */ /* 0x000fe20008400000 */
[----:B------:R-:W-:Y:S01]  /*2f30*/  FSEL R62, R61, -INF , !P4 ;  /* 0xff8000003d3e7808 */ /* 0x000fe20006000000 */
[----:B------:R-:W-:Y:S01]  /*2f40*/  FMUL R65, R65, UR17 ;  /* 0x0000001141417c20 */ /* 0x000fe20008400000 */
[----:B------:R-:W-:Y:S02]  /*2f50*/  FSEL R61, R237, -INF , !P4 ;  /* 0xff800000ed3d7808 */ /* 0x000fe40006000000 */
[----:B------:R-:W-:-:S02]  /*2f60*/  ISETP.GT.U32.AND P4, PT, R217, R207, PT ;  /* 0x000000cfd900720c */ /* 0x000fc40003f84070 */
[----:B------:R-:W-:Y:S02]  /*2f70*/  ISETP.GT.U32.AND.EX P6, PT, R228, RZ, PT, P6 ;  /* 0x000000ffe400720c */ /* 0x000fe40003fc4160 */
[----:B------:R-:W-:Y:S01]  /*2f80*/  ISETP.GT.U32.AND.EX P5, PT, R227, RZ, PT, P5 ;  /* 0x000000ffe300720c */ /* 0x000fe20003fa4150 */
[----:B------:R-:W-:Y:S01]  /*2f90*/  FMUL R236, R66, UR17 ;  /* 0x0000001142ec7c20 */ /* 0x000fe20008400000 */
[----:B------:R-:W-:Y:S02]  /*2fa0*/  ISETP.GT.U32.AND.EX P4, PT, R228, RZ, PT, P4 ;  /* 0x000000ffe400720c */ /* 0x000fe40003f84140 */
[----:B------:R-:W-:Y:S02]  /*2fb0*/  FSEL R66, R64, -INF , !P6 ;  /* 0xff80000040427808 */ /* 0x000fe40007000000 */
[----:B------:R-:W-:Y:S02]  /*2fc0*/  ISETP.GT.U32.AND P6, PT, R219, R207, PT ;  /* 0x000000cfdb00720c */ /* 0x000fe40003fc4070 */
[----:B------:R-:W-:-:S02]  /*2fd0*/  FSEL R65, R65, -INF , !P5 ;  /* 0xff80000041417808 */ /* 0x000fc40006800000 */
[-C--:B------:R-:W-:Y:S01]  /*2fe0*/  ISETP.GT.U32.AND P5, PT, R215, R4.reuse, PT ;  /* 0x00000004d700720c */ /* 0x080fe20003fa4070 */
[----:B------:R-:W-:Y:S01]  /*2ff0*/  FMUL R67, R67, UR17 ;  /* 0x0000001143437c20 */ /* 0x000fe20008400000 */
[----:B------:R-:W-:Y:S01]  /*3000*/  FSEL R64, R236, -INF , !P4 ;  /* 0xff800000ec407808 */ /* 0x000fe20006000000 */
[----:B------:R-:W-:Y:S01]  /*3010*/  FMUL R236, R68, UR17 ;  /* 0x0000001144ec7c20 */ /* 0x000fe20008400000 */
[----:B------:R-:W-:Y:S02]  /*3020*/  ISETP.GT.U32.AND.EX P6, PT, R227, RZ, PT, P6 ;  /* 0x000000ffe300720c */ /* 0x000fe40003fc4160 */
[----:B------:R-:W-:Y:S02]  /*3030*/  ISETP.GT.U32.AND P4, PT, R216, R4, PT ;  /* 0x00000004d800720c */ /* 0x000fe40003f84070 */
[----:B------:R-:W-:Y:S01]  /*3040*/  ISETP.GT.U32.AND.EX P5, PT, R220, RZ, PT, P5 ;  /* 0x000000ffdc00720c */ /* 0x000fe20003fa4150 */
[----:B------:R-:W-:Y:S01]  /*3050*/  FMUL R237, R69, UR17 ;  /* 0x0000001145ed7c20 */ /* 0x000fe20008400000 */
[----:B------:R-:W-:-:S02]  /*3060*/  FSEL R68, R67, -INF , !P6 ;  /* 0xff80000043447808 */ /* 0x000fc40007000000 */
[----:B------:R-:W-:Y:S02]  /*3070*/  ISETP.GT.U32.AND.EX P4, PT, R13, RZ, PT, P4 ;  /* 0x000000ff0d00720c */ /* 0x000fe40003f84140 */
[-C--:B------:R-:W-:Y:S02]  /*3080*/  ISETP.GT.U32.AND P6, PT, R215, R207.reuse, PT ;  /* 0x000000cfd700720c */ /* 0x080fe40003fc4070 */
[----:B------:R-:W-:Y:S02]  /*3090*/  FSEL R69, R236, -INF , !P5 ;  /* 0xff800000ec457808 */ /* 0x000fe40006800000 */
[----:B------:R-:W-:Y:S01]  /*30a0*/  ISETP.GT.U32.AND P5, PT, R216, R207, PT ;  /* 0x000000cfd800720c */ /* 0x000fe20003fa4070 */
[----:B------:R-:W-:Y:S01]  /*30b0*/  FMUL R70, R70, UR17 ;  /* 0x0000001146467c20 */ /* 0x000fe20008400000 */
[----:B------:R-:W-:Y:S01]  /*30c0*/  FSEL R67, R237, -INF , !P4 ;  /* 0xff800000ed437808 */ /* 0x000fe20006000000 */
[----:B------:R-:W-:Y:S01]  /*30d0*/  FMUL R71, R71, UR17 ;  /* 0x0000001147477c20 */ /* 0x000fe20008400000 */
[----:B------:R-:W-:-:S02]  /*30e0*/  ISETP.GT.U32.AND.EX P6, PT, R220, RZ, PT, P6 ;  /* 0x000000ffdc00720c */ /* 0x000fc40003fc4160 */
[-C--:B------:R-:W-:Y:S02]  /*30f0*/  ISETP.GT.U32.AND P4, PT, R218, R4.reuse, PT ;  /* 0x00000004da00720c */ /* 0x080fe40003f84070 */
[----:B------:R-:W-:Y:S01]  /*3100*/  ISETP.GT.U32.AND.EX P5, PT, R13, RZ, PT, P5 ;  /* 0x000000ff0d00720c */ /* 0x000fe20003fa4150 */
[----:B------:R-:W-:Y:S01]  /*3110*/  FMUL R236, R72, UR17 ;  /* 0x0000001148ec7c20 */ /* 0x000fe20008400000 */
[----:B------:R-:W-:Y:S02]  /*3120*/  FSEL R72, R70, -INF , !P6 ;  /* 0xff80000046487808 */ /* 0x000fe40007000000 */
[----:B------:R-:W-:Y:S02]  /*3130*/  ISETP.GT.U32.AND.EX P4, PT, R226, RZ, PT, P4 ;  /* 0x000000ffe200720c */ /* 0x000fe40003f84140 */
[----:B------:R-:W-:Y:S02]  /*3140*/  FSEL R70, R71, -INF , !P5 ;  /* 0xff80000047467808 */ /* 0x000fe40006800000 */
[----:B------:R-:W-:-:S02]  /*3150*/  ISETP.GT.U32.AND P5, PT, R221, R4, PT ;  /* 0x00000004dd00720c */ /* 0x000fc40003fa4070 */
[-C--:B------:R-:W-:Y:S01]  /*3160*/  ISETP.GT.U32.AND P6, PT, R218, R207.reuse, PT ;  /* 0x000000cfda00720c */ /* 0x080fe20003fc4070 */
[----:B------:R-:W-:Y:S01]  /*3170*/  FMUL R73, R73, UR17 ;  /* 0x0000001149497c20 */ /* 0x000fe20008400000 */
[----:B------:R-:W-:Y:S01]  /*3180*/  FSEL R71, R236, -INF , !P4 ;  /* 0xff800000ec477808 */ /* 0x000fe20006000000 */
[----:B------:R-:W-:Y:S01]  /*3190*/  FMUL R74, R74, UR17 ;  /* 0x000000114a4a7c20 */ /* 0x000fe20008400000 */
[----:B------:R-:W-:Y:S02]  /*31a0*/  ISETP.GT.U32.AND P4, PT, R221, R207, PT ;  /* 0x000000cfdd00720c */ /* 0x000fe40003f84070 */
[----:B------:R-:W-:Y:S02]  /*31b0*/  ISETP.GT.U32.AND.EX P5, PT, R208, RZ, PT, P5 ;  /* 0x000000ffd000720c */ /* 0x000fe40003fa4150 */
[----:B------:R-:W-:Y:S01]  /*31c0*/  ISETP.GT.U32.AND.EX P6, PT, R226, RZ, PT, P6 ;  /* 0x000000ffe200720c */ /* 0x000fe20003fc4160 */
[----:B------:R-:W-:Y:S01]  /*31d0*/  FMUL R236, R75, UR17 ;  /* 0x000000114bec7c20 */ /* 0x000fe20008400000 */
[----:B------:R-:W-:-:S02]  /*31e0*/  ISETP.GT.U32.AND.EX P4, PT, R208, RZ, PT, P4 ;  /* 0x000000ffd000720c */ /* 0x000fc40003f84140 */
[----:B------:R-:W-:Y:S02]  /*31f0*/  FSEL R75, R73, -INF , !P5 ;  /* 0xff800000494b7808 */ /* 0x000fe40006800000 */
[-C--:B------:R-:W-:Y:S02]  /*3200*/  ISETP.GT.U32.AND P5, PT, R222, R4.reuse, PT ;  /* 0x00000004de00720c */ /* 0x080fe40003fa4070 */
[----:B------:R-:W-:Y:S02]  /*3210*/  FSEL R74, R74, -INF , !P6 ;  /* 0xff8000004a4a7808 */ /* 0x000fe40007000000 */
[----:B------:R-:W-:Y:S01]  /*3220*/  ISETP.GT.U32.AND P6, PT, R222, R207, PT ;  /* 0x000000cfde00720c */ /* 0x000fe20003fc4070 */
[----:B------:R-:W-:Y:S01]  /*3230*/  FMUL R76, R76, UR17 ;  /* 0x000000114c4c7c20 */ /* 0x000fe20008400000 */
[----:B------:R-:W-:Y:S01]  /*3240*/  FSEL R73, R236, -INF , !P4 ;  /* 0xff800000ec497808 */ /* 0x000fe20006000000 */
[----:B------:R-:W-:Y:S01]  /*3250*/  FMUL R78, R78, UR17 ;  /* 0x000000114e4e7c20 */ /* 0x000fe20008400000 */
[----:B------:R-:W-:-:S02]  /*3260*/  ISETP.GT.U32.AND P4, PT, R225, R4, PT ;  /* 0x00000004e100720c */ /* 0x000fc40003f84070 */
[C---:B------:R-:W-:Y:S02]  /*3270*/  ISETP.GT.U32.AND.EX P5, PT, R223.reuse, RZ, PT, P5 ;  /* 0x000000ffdf00720c */ /* 0x040fe40003fa4150 */
        /* <DEDUP_REMOVED lines=16> */
[----:B------:R-:W-:Y:S02]  /*3380*/  FSEL R79, R237, -INF , !P6 ;  /* 0xff800000ed4f7808 */ /* 0x000fe40007000000 */
[----:B------:R-:W-:Y:S02]  /*3390*/  ISETP.GT.U32.AND P6, PT, R209, R4, PT ;  /* 0x00000004d100720c */ /* 0x000fe40003fc4070 */
[-C--:B------:R-:W-:Y:S01]  /*33a0*/  ISETP.GT.U32.AND P5, PT, R204, R207.reuse, PT ;  /* 0x000000cfcc00720c */ /* 0x080fe20003fa4070 */
[----:B------:R-:W-:Y:S01]  /*33b0*/  FMUL R84, R84, UR17 ;  /* 0x0000001154547c20 */ /* 0x000fe20008400000 */
[----:B------:R-:W-:Y:S01]  /*33c0*/  FSEL R81, R236, -INF , !P4 ;  /* 0xff800000ec517808 */ /* 0x000fe20006000000 */
[----:B------:R-:W-:Y:S01]  /*33d0*/  FMUL R82, R82, UR17 ;  /* 0x0000001152527c20 */ /* 0x000fe20008400000 */
[----:B------:R-:W-:-:S02]  /*33e0*/  ISETP.GT.U32.AND P4, PT, R211, R207, PT ;  /* 0x000000cfd300720c */ /* 0x000fc40003f84070 */
[----:B------:R-:W-:Y:S01]  /*33f0*/  ISETP.GT.U32.AND.EX P6, PT, R232, RZ, PT, P6 ;  /* 0x000000ffe800720c */ /* 0x000fe20003fc4160 */
[----:B------:R-:W-:Y:S01]  /*3400*/  FMUL R236, R83, UR17 ;  /* 0x0000001153ec7c20 */ /* 0x000fe20008400000 */
[----:B------:R-:W-:Y:S02]  /*3410*/  ISETP.GT.U32.AND.EX P5, PT, R206, RZ, PT, P5 ;  /* 0x000000ffce00720c */ /* 0x000fe40003fa4150 */
[----:B------:R-:W-:Y:S02]  /*3420*/  ISETP.GT.U32.AND.EX P4, PT, R213, RZ, PT, P4 ;  /* 0x000000ffd500720c */ /* 0x000fe40003f84140 */
[----:B------:R-:W-:Y:S02]  /*3430*/  FSEL R84, R84, -INF , !P6 ;  /* 0xff80000054547808 */ /* 0x000fe40007000000 */
[----:B------:R-:W-:Y:S02]  /*3440*/  FSEL R83, R82, -INF , !P5 ;  /* 0xff80000052537808 */ /* 0x000fe40006800000 */
[----:B------:R-:W-:-:S02]  /*3450*/  ISETP.GT.U32.AND P6, PT, R233, R4, PT ;  /* 0x00000004e900720c */ /* 0x000fc40003fc4070 */
[-C--:B------:R-:W-:Y:S01]  /*3460*/  ISETP.GT.U32.AND P5, PT, R209, R207.reuse, PT ;  /* 0x000000cfd100720c */ /* 0x080fe20003fa4070 */
[----:B------:R-:W-:Y:S01]  /*3470*/  FMUL R85, R85, UR17 ;  /* 0x0000001155557c20 */ /* 0x000fe20008400000 */
[----:B------:R-:W-:Y:S02]  /*3480*/  FSEL R82, R236, -INF , !P4 ;  /* 0xff800000ec527808 */ /* 0x000fe40006000000 */
[----:B------:R-:W-:Y:S01]  /*3490*/  ISETP.GT.U32.AND P4, PT, R233, R207, PT ;  /* 0x000000cfe900720c */ /* 0x000fe20003f84070 */
[----:B------:R-:W-:Y:S01]  /*34a0*/  FMUL R207, R86, UR17 ;  /* 0x0000001156cf7c20 */ /* 0x000fe20008400000 */
[----:B------:R-:W-:Y:S02]  /*34b0*/  ISETP.GT.U32.AND.EX P6, PT, R58, RZ, PT, P6 ;  /* 0x000000ff3a00720c */ /* 0x000fe40003fc4160 */
[----:B------:R-:W-:Y:S02]  /*34c0*/  ISETP.GT.U32.AND.EX P5, PT, R232, RZ, PT, P5 ;  /* 0x000000ffe800720c */ /* 0x000fe40003fa4150 */
[----:B------:R-:W-:-:S02]  /*34d0*/  FSEL R86, R85, -INF , !P6 ;  /* 0xff80000055567808 */ /* 0x000fc40007000000 */
[----:B------:R-:W-:Y:S01]  /*34e0*/  FSEL R85, R207, -INF , !P5 ;  /* 0xff800000cf557808 */ /* 0x000fe20006800000 */
[----:B------:R-:W-:Y:S01]  /*34f0*/  FMUL R207, R26, UR17 ;  /* 0x000000111acf7c20 */ /* 0x000fe20008400000 */
[----:B------:R-:W-:Y:S02]  /*3500*/  FMNMX R26, R62, R234, !PT ;  /* 0x000000ea3e1a7209 */ /* 0x000fe40007800000 */
[C---:B------:R-:W-:Y:S02]  /*3510*/  ISETP.GT.U32.AND P6, PT, R210.reuse, R212, PT ;  /* 0x000000d4d200720c */ /* 0x040fe40003fc4070 */
[----:B------:R-:W-:Y:S01]  /*3520*/  ISETP.GT.U32.AND P5, PT, R210, R57, PT ;  /* 0x00000039d200720c */ /* 0x000fe20003fa4070 */
[----:B------:R-:W-:Y:S01]  /*3530*/  FMUL R210, R27, UR17 ;  /* 0x000000111bd27c20 */ /* 0x000fe20008400000 */
[----:B------:R-:W-:-:S04]  /*3540*/  FMNMX R27, R59, R26, !PT ;  /* 0x0000001a3b1b7209 */ /* 0x000fc80007800000 */
        /* <DEDUP_REMOVED lines=8> */
[----:B------:R-:W-:Y:S01]  /*35d0*/  FMNMX R26, R77, R26, !PT ;  /* 0x0000001a4d1a7209 */ /* 0x000fe20007800000 */
[----:B------:R-:W-:Y:S01]  /*35e0*/  FMUL R87, R87, UR17 ;  /* 0x0000001157577c20 */ /* 0x000fe20008400000 */
[----:B------:R-:W-:Y:S01]  /*35f0*/  FMUL R24, R24, UR17 ;  /* 0x0000001118187c20 */ /* 0x000fe20008400000 */
[----:B------:R-:W-:Y:S02]  /*3600*/  ISETP.GT.U32.AND.EX P4, PT, R58, RZ, PT, P4 ;  /* 0x000000ff3a00720c */ /* 0x000fe40003f84140 */
[----:B------:R-:W-:Y:S02]  /*3610*/  FMNMX R26, R81, R26, !PT ;  /* 0x0000001a511a7209 */ /* 0x000fe40007800000 */
[----:B------:R-:W-:Y:S02]  /*3620*/  ISETP.GT.U32.AND.EX P3, PT, R231, RZ, PT, P3 ;  /* 0x000000ffe700720c */ /* 0x000fe40003f64130 */
[----:B------:R-:W-:Y:S02]  /*3630*/  FMNMX R27, R79, R26, !PT ;  /* 0x0000001a4f1b7209 */ /* 0x000fe40007800000 */
[----:B------:R-:W-:-:S02]  /*3640*/  FSEL R87, R87, -INF , !P4 ;  /* 0xff80000057577808 */ /* 0x000fc40006000000 */
[----:B------:R-:W-:Y:S01]  /*3650*/  FSEL R24, R24, -INF , !P3 ;  /* 0xff80000018187808 */ /* 0x000fe20005800000 */
[----:B------:R-:W-:Y:S01]  /*3660*/  FMUL R25, R25, UR17 ;  /* 0x0000001119197c20 */ /* 0x000fe20008400000 */
[C---:B------:R-:W-:Y:S02]  /*3670*/  ISETP.GT.U32.AND P4, PT, R214.reuse, R212, PT ;  /* 0x000000d4d600720c */ /* 0x040fe40003f84070 */
[----:B------:R-:W-:Y:S01]  /*3680*/  ISETP.GT.U32.AND P3, PT, R214, R57, PT ;  /* 0x00000039d600720c */ /* 0x000fe20003f64070 */
[----:B------:R-:W-:Y:S01]  /*3690*/  FMUL R214, R28, UR17 ;  /* 0x000000111cd67c20 */ /* 0x000fe20008400000 */
[C---:B------:R-:W-:Y:S02]  /*36a0*/  ISETP.GE.U32.AND.EX P1, PT, R231.reuse, RZ, PT, P1 ;  /* 0x000000ffe700720c */ /* 0x040fe40003f26110 */
[C---:B------:R-:W-:Y:S02]  /*36b0*/  ISETP.GT.U32.AND.EX P2, PT, R231.reuse, RZ, PT, P2 ;  /* 0x000000ffe700720c */ /* 0x040fe40003f44120 */
[----:B------:R-:W-:-:S02]  /*36c0*/  ISETP.GE.U32.AND.EX P0, PT, R231, RZ, PT, P0 ;  /* 0x000000ffe700720c */ /* 0x000fc40003f06100 */
[----:B------:R-:W-:Y:S02]  /*36d0*/  ISETP.GT.U32.AND.EX P6, PT, R230, RZ, PT, P6 ;  /* 0x000000ffe600720c */ /* 0x000fe40003fc4160 */
[----:B------:R-:W-:Y:S02]  /*36e0*/  FMNMX R27, R84, R27, !PT ;  /* 0x0000001b541b7209 */ /* 0x000fe40007800000 */
[----:B------:R-:W-:Y:S02]  /*36f0*/  FSEL R25, R25, -INF , !P1 ;  /* 0xff80000019197808 */ /* 0x000fe40004800000 */
[----:B------:R-:W-:Y:S02]  /*3700*/  FSEL R207, R207, -INF , !P2 ;  /* 0xff800000cfcf7808 */ /* 0x000fe40005000000 */
[----:B------:R-:W-:Y:S02]  /*3710*/  FSEL R210, R210, -INF , !P0 ;  /* 0xff800000d2d27808 */ /* 0x000fe40004000000 */
[----:B------:R-:W-:-:S02]  /*3720*/  FSEL R214, R214, -INF , !P6 ;  /* 0xff800000d6d67808 */ /* 0x000fc40007000000 */
[----:B------:R-:W-:Y:S02]  /*3730*/  FMNMX R27, R86, R27, !PT ;  /* 0x0000001b561b7209 */ /* 0x000fe40007800000 */
[CC--:B------:R-:W-:Y:S02]  /*3740*/  ISETP.GT.U32.AND P1, PT, R217.reuse, R212.reuse, PT ;  /* 0x000000d4d900720c */ /* 0x0c0fe40003f24070 */
[-C--:B------:R-:W-:Y:S01]  /*3750*/  ISETP.GT.U32.AND P2, PT, R217, R57.reuse, PT ;  /* 0x00000039d900720c */ /* 0x080fe20003f44070 */
[----:B------:R-:W-:Y:S01]  /*3760*/  FMUL R217, R30, UR17 ;  /* 0x000000111ed97c20 */ /* 0x000fe20008400000 */
[C---:B------:R-:W-:Y:S02]  /*3770*/  ISETP.GT.U32.AND P0, PT, R219.reuse, R212, PT ;  /* 0x000000d4db00720c */ /* 0x040fe40003f04070 */
[----:B------:R-:W-:Y:S01]  /*3780*/  ISETP.GT.U32.AND P6, PT, R219, R57, PT ;  /* 0x00000039db00720c */ /* 0x000fe20003fc4070 */
[----:B------:R-:W-:Y:S01]  /*3790*/  FMUL R219, R29, UR17 ;  /* 0x000000111ddb7c20 */ /* 0x000fe20008400000 */
[----:B------:R-:W-:-:S02]  /*37a0*/  ISETP.GT.U32.AND.EX P5, PT, R230, RZ, PT, P5 ;  /* 0x000000ffe600720c */ /* 0x000fc40003fa4150 */
[----:B------:R-:W-:Y:S01]  /*37b0*/  ISETP.GT.U32.AND.EX P4, PT, R229, RZ, PT, P4 ;  /* 0x000000ffe500720c */ /* 0x000fe20003f84140 */
[----:B------:R-:W0:Y:S01]  /*37c0*/  SHFL.BFLY PT, R28, R27, 0x2, 0x1f ;  /* 0x0c401f001b1c7f89 */ /* 0x000e2200000e0000 */
[----:B------:R-:W-:Y:S02]  /*37d0*/  FSEL R217, R217, -INF , !P5 ;  /* 0xff800000d9d97808 */ /* 0x000fe40006800000 */
[----:B------:R-:W-:Y:S02]  /*37e0*/  FSEL R219, R219, -INF , !P4 ;  /* 0xff800000dbdb7808 */ /* 0x000fe40006000000 */
[C---:B------:R-:W-:Y:S02]  /*37f0*/  ISETP.GT.U32.AND P4, PT, R215.reuse, R212, PT ;  /* 0x000000d4d700720c */ /* 0x040fe40003f84070 */
[----:B------:R-:W-:Y:S01]  /*3800*/  ISETP.GT.U32.AND P5, PT, R215, R57, PT ;  /* 0x00000039d700720c */ /* 0x000fe20003fa4070 */
[----:B------:R-:W-:Y:S01]  /*3810*/  FMUL R215, R32, UR17 ;  /* 0x0000001120d77c20 */ /* 0x000fe20008400000 */
[----:B------:R-:W-:Y:S01]  /*3820*/  ISETP.GT.U32.AND.EX P1, PT, R228, RZ, PT, P1 ;  /* 0x000000ffe400720c */ /* 0x000fe20003f24110 */
[----:B------:R-:W-:Y:S01]  /*3830*/  FMUL R35, R35, UR17 ;  /* 0x0000001123237c20 */ /* 0x000fe20008400000 */
[----:B------:R-:W-:-:S02]  /*3840*/  ISETP.GT.U32.AND.EX P6, PT, R227, RZ, PT, P6 ;  /* 0x000000ffe300720c */ /* 0x000fc40003fc4160 */
[----:B------:R-:W-:Y:S01]  /*3850*/  ISETP.GT.U32.AND.EX P3, PT, R229, RZ, PT, P3 ;  /* 0x000000ffe500720c */ /* 0x000fe20003f64130 */
[----:B------:R-:W-:Y:S01]  /*3860*/  FMUL R229, R31, UR17 ;  /* 0x000000111fe57c20 */ /* 0x000fe20008400000 */
[----:B------:R-:W-:Y:S02]  /*3870*/  FSEL R215, R215, -INF , !P1 ;  /* 0xff800000d7d77808 */ /* 0x000fe40004800000 */
[----:B------:R-:W-:Y:S02]  /*3880*/  ISETP.GT.U32.AND P1, PT, R216, R57, PT ;  /* 0x00000039d800720c */ /* 0x000fe40003f24070 */
[----:B------:R-:W-:Y:S02]  /*3890*/  FSEL R35, R35, -INF , !P6 ;  /* 0xff80000023237808 */ /* 0x000fe40007000000 */
[----:B------:R-:W-:Y:S01]  /*38a0*/  ISETP.GT.U32.AND P6, PT, R221, R212, PT ;  /* 0x000000d4dd00720c */ /* 0x000fe20003fc4070 */
[----:B------:R-:W-:Y:S01]  /*38b0*/  FMUL R39, R39, UR17 ;  /* 0x0000001127277c20 */ /* 0x000fe20008400000 */
[----:B------:R-:W-:Y:S01]  /*38c0*/  ISETP.GT.U32.AND.EX P1, PT, R13, RZ, PT, P1 ;  /* 0x000000ff0d00720c */ /* 0x000fe20003f24110 */
[----:B------:R-:W-:Y:S01]  /*38d0*/  FMUL R41, R41, UR17 ;  /* 0x0000001129297c20 */ /* 0x000fe20008400000 */
[----:B------:R-:W-:-:S02]  /*38e0*/  FSEL R229, R229, -INF , !P3 ;  /* 0xff800000e5e57808 */ /* 0x000fc40005800000 */
[----:B------:R-:W-:Y:S01]  /*38f0*/  ISETP.GT.U32.AND.EX P6, PT, R208, RZ, PT, P6 ;  /* 0x000000ffd000720c */ /* 0x000fe20003fc4160 */
[----:B------:R-:W-:Y:S01]  /*3900*/  FMUL R34, R34, UR17 ;  /* 0x0000001122227c20 */ /* 0x000fe20008400000 */
[-C--:B------:R-:W-:Y:S01]  /*3910*/  ISETP.GT.U32.AND P3, PT, R216, R212.reuse, PT ;  /* 0x000000d4d800720c */ /* 0x080fe20003f64070 */
[----:B------:R-:W-:Y:S01]  /*3920*/  FMUL R216, R33, UR17 ;  /* 0x0000001121d87c20 */ /* 0x000fe20008400000 */
[----:B------:R-:W-:Y:S02]  /*3930*/  ISETP.GT.U32.AND.EX P2, PT, R228, RZ, PT, P2 ;  /* 0x000000ffe400720c */ /* 0x000fe40003f44120 */
[----:B------:R-:W-:Y:S02]  /*3940*/  ISETP.GT.U32.AND.EX P0, PT, R227, RZ, PT, P0 ;  /* 0x000000ffe300720c */ /* 0x000fe40003f04100 */
[----:B------:R-:W-:Y:S02]  /*3950*/  FSEL R39, R39, -INF , !P1 ;  /* 0xff80000027277808 */ /* 0x000fe40004800000 */
[----:B------:R-:W-:-:S02]  /*3960*/  ISETP.GT.U32.AND P1, PT, R225, R212, PT ;  /* 0x000000d4e100720c */ /* 0x000fc40003f24070 */
[----:B------:R-:W-:Y:S02]  /*3970*/  FSEL R41, R41, -INF , !P6 ;  /* 0xff80000029297808 */ /* 0x000fe40007000000 */
[-C--:B------:R-:W-:Y:S01]  /*3980*/  ISETP.GT.U32.AND P6, PT, R204, R212.reuse, PT ;  /* 0x000000d4cc00720c */ /* 0x080fe20003fc4070 */
[----:B------:R-:W-:Y:S01]  /*3990*/  FMUL R37, R37, UR17 ;  /* 0x0000001125257c20 */ /* 0x000fe20008400000 */
[----:B------:R-:W-:Y:S01]  /*39a0*/  FSEL R216, R216, -INF , !P0 ;  /* 0xff800000d8d87808 */ /* 0x000fe20004000000 */
[----:B------:R-:W-:Y:S01]  /*39b0*/  FMUL R45, R45, UR17 ;  /* 0x000000112d2d7c20 */ /* 0x000fe20008400000 */
[----:B------:R-:W-:Y:S02]  /*39c0*/  FSEL R34, R34, -INF , !P2 ;  /* 0xff80000022227808 */ /* 0x000fe40005000000 */
[----:B------:R-:W-:Y:S01]  /*39d0*/  ISETP.GT.U32.AND.EX P3, PT, R13, RZ, PT, P3 ;  /* 0x000000ff0d00720c */ /* 0x000fe20003f64130 */
[----:B------:R-:W-:Y:S01]  /*39e0*/  FMUL R13, R48, UR17 ;  /* 0x00000011300d7c20 */ /* 0x000fe20008400000 */
[----:B------:R-:W-:-:S02]  /*39f0*/  ISETP.GT.U32.AND P0, PT, R218, R212, PT ;  /* 0x000000d4da00720c */ /* 0x000fc40003f04070 */
[----:B------:R-:W-:Y:S02]  /*3a00*/  ISETP.GT.U32.AND P2, PT, R218, R57, PT ;  /* 0x00000039da00720c */ /* 0x000fe40003f44070 */
[----:B------:R-:W-:Y:S02]  /*3a10*/  ISETP.GT.U32.AND.EX P1, PT, R224, RZ, PT, P1 ;  /* 0x000000ffe000720c */ /* 0x000fe40003f24110 */
[----:B0-----:R-:W-:Y:S02]  /*3a20*/  FMNMX R218, R27, R28, !PT ;  /* 0x0000001c1bda7209 */ /* 0x001fe40007800000 */
[----:B------:R-:W-:Y:S01]  /*3a30*/  ISETP.GT.U32.AND.EX P6, PT, R206, RZ, PT, P6 ;  /* 0x000000ffce00720c */ /* 0x000fe20003fc4160 */
[----:B------:R-:W-:Y:S01]  /*3a40*/  FMUL R26, R38, UR17 ;  /* 0x00000011261a7c20 */ /* 0x000fe20008400000 */
[----:B------:R-:W-:Y:S02]  /*3a50*/  FSEL R38, R37, -INF , !P3 ;  /* 0xff80000025267808 */ /* 0x000fe40005800000 */
[----:B------:R-:W-:-:S02]  /*3a60*/  FSEL R48, R45, -INF , !P1 ;  /* 0xff8000002d307808 */ /* 0x000fc40004800000 */
[-C--:B------:R-:W-:Y:S02]  /*3a70*/  ISETP.GT.U32.AND P3, PT, R222, R212.reuse, PT ;  /* 0x000000d4de00720c */ /* 0x080fe40003f64070 */
[----:B------:R-:W-:Y:S02]  /*3a80*/  FSEL R45, R13, -INF , !P6 ;  /* 0xff8000000d2d7808 */ /* 0x000fe40007000000 */
[----:B------:R-:W0:Y:S01]  /*3a90*/  SHFL.BFLY PT, R13, R218, 0x1, 0x1f ;  /* 0x0c201f00da0d7f89 */ /* 0x000e2200000e0000 */
[----:B------:R-:W-:Y:S01]  /*3aa0*/  FMUL R44, R44, UR17 ;  /* 0x000000112c2c7c20 */ /* 0x000fe20008400000 */
[----:B------:R-:W-:Y:S02]  /*3ab0*/  ISETP.GT.U32.AND.EX P3, PT, R223, RZ, PT, P3 ;  /* 0x000000ffdf00720c */ /* 0x000fe40003f64130 */
[----:B------:R-:W-:Y:S02]  /*3ac0*/  ISETP.GT.U32.AND P1, PT, R209, R212, PT ;  /* 0x000000d4d100720c */ /* 0x000fe40003f24070 */
[----:B------:R-:W-:-:S02]  /*3ad0*/  FSEL R44, R44, -INF , !P3 ;  /* 0xff8000002c2c7808 */ /* 0x000fc40005800000 */
[-C--:B------:R-:W-:Y:S02]  /*3ae0*/  ISETP.GT.U32.AND P3, PT, R211, R212.reuse, PT ;  /* 0x000000d4d300720c */ /* 0x080fe40003f64070 */
[----:B------:R-:W-:Y:S01]  /*3af0*/  ISETP.GT.U32.AND P6, PT, R233, R212, PT ;  /* 0x000000d4e900720c */ /* 0x000fe20003fc4070 */
[----:B------:R-:W-:Y:S01]  /*3b00*/  FMUL R36, R36, UR17 ;  /* 0x0000001124247c20 */ /* 0x000fe20008400000 */
[----:B------:R-:W-:Y:S01]  /*3b10*/  FMNMX R212, R235, R60, !PT ;  /* 0x0000003cebd47209 */ /* 0x000fe20007800000 */
[----:B------:R-:W-:Y:S01]  /*3b20*/  FMUL R40, R40, UR17 ;  /* 0x0000001128287c20 */ /* 0x000fe20008400000 */
[----:B------:R-:W-:Y:S01]  /*3b30*/  FMUL R42, R42, UR17 ;  /* 0x000000112a2a7c20 */ /* 0x000fe20008400000 */
[----:B------:R-:W-:Y:S01]  /*3b40*/  FMUL R49, R49, UR17 ;  /* 0x0000001131317c20 */ /* 0x000fe20008400000 */
[----:B------:R-:W-:Y:S01]  /*3b50*/  FMUL R52, R52, UR17 ;  /* 0x0000001134347c20 */ /* 0x000fe20008400000 */
[----:B------:R-:W-:Y:S01]  /*3b60*/  FMUL R53, R53, UR17 ;  /* 0x0000001135357c20 */ /* 0x000fe20008400000 */
[----:B------:R-:W-:-:S02]  /*3b70*/  ISETP.GT.U32.AND.EX P4, PT, R220, RZ, PT, P4 ;  /* 0x000000ffdc00720c */ /* 0x000fc40003f84140 */
[----:B------:R-:W-:Y:S02]  /*3b80*/  ISETP.GT.U32.AND.EX P5, PT, R220, RZ, PT, P5 ;  /* 0x000000ffdc00720c */ /* 0x000fe40003fa4150 */
[C---:B------:R-:W-:Y:S02]  /*3b90*/  ISETP.GT.U32.AND.EX P0, PT, R226.reuse, RZ, PT, P0 ;  /* 0x000000ffe200720c */ /* 0x040fe40003f04100 */
[----:B------:R-:W-:Y:S02]  /*3ba0*/  ISETP.GT.U32.AND.EX P2, PT, R226, RZ, PT, P2 ;  /* 0x000000ffe200720c */ /* 0x000fe40003f44120 */
[----:B------:R-:W-:Y:S02]  /*3bb0*/  ISETP.GT.U32.AND.EX P3, PT, R213, RZ, PT, P3 ;  /* 0x000000ffd500720c */ /* 0x000fe40003f64130 */
[----:B------:R-:W-:Y:S02]  /*3bc0*/  ISETP.GT.U32.AND.EX P1, PT, R232, RZ, PT, P1 ;  /* 0x000000ffe800720c */ /* 0x000fe40003f24110 */
[----:B------:R-:W-:-:S02]  /*3bd0*/  ISETP.GT.U32.AND.EX P6, PT, R58, RZ, PT, P6 ;  /* 0x000000ff3a00720c */ /* 0x000fc40003fc4160 */
[----:B------:R-:W-:Y:S02]  /*3be0*/  FMNMX R212, R61, R212, !PT ;  /* 0x000000d43dd47209 */ /* 0x000fe40007800000 */
[----:B------:R-:W-:Y:S02]  /*3bf0*/  FSEL R36, R36, -INF , !P4 ;  /* 0xff80000024247808 */ /* 0x000fe40006000000 */
[----:B------:R-:W-:Y:S02]  /*3c00*/  FSEL R37, R26, -INF , !P5 ;  /* 0xff8000001a257808 */ /* 0x000fe40006800000 */
[----:B------:R-:W-:Y:S02]  /*3c10*/  FSEL R40, R40, -INF , !P0 ;  /* 0xff80000028287808 */ /* 0x000fe40004000000 */
[----:B------:R-:W-:Y:S02]  /*3c20*/  FSEL R42, R42, -INF , !P2 ;  /* 0xff8000002a2a7808 */ /* 0x000fe40005000000 */
[----:B------:R-:W-:-:S02]  /*3c30*/  FSEL R49, R49, -INF , !P3 ;  /* 0xff80000031317808 */ /* 0x000fc40005800000 */
[----:B------:R-:W-:Y:S02]  /*3c40*/  FSEL R52, R52, -INF , !P1 ;  /* 0xff80000034347808 */ /* 0x000fe40004800000 */
[----:B------:R-:W-:Y:S02]  /*3c50*/  FSEL R53, R53, -INF , !P6 ;  /* 0xff80000035357808 */ /* 0x000fe40007000000 */
[-C--:B------:R-:W-:Y:S02]  /*3c60*/  ISETP.GT.U32.AND P4, PT, R221, R57.reuse, PT ;  /* 0x00000039dd00720c */ /* 0x080fe40003f84070 */
[-C--:B------:R-:W-:Y:S02]  /*3c70*/  ISETP.GT.U32.AND P5, PT, R222, R57.reuse, PT ;  /* 0x00000039de00720c */ /* 0x080fe40003fa4070 */
[-C--:B------:R-:W-:Y:S02]  /*3c80*/  ISETP.GT.U32.AND P0, PT, R225, R57.reuse, PT ;  /* 0x00000039e100720c */ /* 0x080fe40003f04070 */
[----:B------:R-:W-:-:S02]  /*3c90*/  ISETP.GT.U32.AND P2, PT, R204, R57, PT ;  /* 0x00000039cc00720c */ /* 0x000fc40003f44070 */
[-C--:B------:R-:W-:Y:S02]  /*3ca0*/  ISETP.GT.U32.AND P3, PT, R211, R57.reuse, PT ;  /* 0x00000039d300720c */ /* 0x080fe40003f64070 */
[-C--:B------:R-:W-:Y:S02]  /*3cb0*/  ISETP.GT.U32.AND P1, PT, R209, R57.reuse, PT ;  /* 0x00000039d100720c */ /* 0x080fe40003f24070 */
[----:B------:R-:W-:Y:S02]  /*3cc0*/  ISETP.GT.U32.AND P6, PT, R233, R57, PT ;  /* 0x00000039e900720c */ /* 0x000fe40003fc4070 */
[----:B------:R-:W-:Y:S02]  /*3cd0*/  FMNMX R57, R63, R212, !PT ;  /* 0x000000d43f397209 */ /* 0x000fe40007800000 */
[----:B0-----:R-:W-:Y:S02]  /*3ce0*/  FMNMX R218, R218, R13, !PT ;  /* 0x0000000ddada7209 */ /* 0x001fe40007800000 */
[----:B------:R-:W-:-:S02]  /*3cf0*/  FMNMX R57, R64, R57, !PT ;  /* 0x0000003940397209 */ /* 0x000fc40007800000 */
[----:B------:R-:W-:Y:S02]  /*3d00*/  FMNMX R13, R218, R7, !PT ;  /* 0x00000007da0d7209 */ /* 0x000fe40007800000 */
[----:B------:R-:W-:-:S04]  /*3d10*/  FMNMX R221, R68, R57, !PT ;  /* 0x0000003944dd7209 */ /* 0x000fc80007800000 */
[----:B------:R-:W-:Y:S01]  /*3d20*/  FMNMX R221, R72, R221, !PT ;  /* 0x000000dd48dd7209 */ /* 0x000fe20007800000 */
[----:B------:R-:W-:-:S03]  /*3d30*/  FADD R62, R62, -R13 ;  /* 0x8000000d3e3e7221 */ /* 0x000fc60000000000 */
[----:B------:R-:W-:Y:S01]  /*3d40*/  FMNMX R221, R70, R221, !PT ;  /* 0x000000dd46dd7209 */ /* 0x000fe20007800000 */
[----:B------:R-:W-:-:S03]  /*3d50*/  FMUL R220, R62, 1.4426950216293334961 ;  /* 0x3fb8aa3b3edc7820 */ /* 0x000fc60000400000 */
[----:B------:R-:W-:Y:S01]  /*3d60*/  FMNMX R62, R74, R221, !PT ;  /* 0x000000dd4a3e7209 */ /* 0x000fe20007800000 */
[----:B------:R-:W-:-:S03]  /*3d70*/  FADD R212, R59, -R13 ;  /* 0x8000000d3bd47221 */ /* 0x000fc60000000000 */
[----:B------:R-:W-:Y:S01]  /*3d80*/  FMNMX R221, R73, R62, !PT ;  /* 0x0000003e49dd7209 */ /* 0x000fe20007800000 */
[----:B------:R-:W-:-:S03]  /*3d90*/  IMAD.WIDE R26, R0, 0x2, R172 ;  /* 0x00000002001a7825 */ /* 0x000fc600078e02ac */
[----:B------:R-:W-:Y:S01]  /*3da0*/  FMNMX R221, R78, R221, !PT ;  /* 0x000000dd4edd7209 */ /* 0x000fe20007800000 */
[----:B------:R-:W-:Y:S01]  /*3db0*/  FMUL R222, R212, 1.4426950216293334961 ;  /* 0x3fb8aa3bd4de7820 */ /* 0x000fe20000400000 */
[----:B------:R-:W-:-:S04]  /*3dc0*/  IMAD.WIDE R28, R0, 0x2, R170 ;  /* 0x00000002001c7825 */ /* 0x000fc800078e02aa */
[----:B------:R-:W-:Y:S01]  /*3dd0*/  FADD R66, R66, -R13 ;  /* 0x8000000d42427221 */ /* 0x000fe20000000000 */
[----:B------:R-:W-:Y:S01]  /*3de0*/  FMNMX R212, R80, R221, !PT ;  /* 0x000000dd50d47209 */ /* 0x000fe20007800000 */
[----:B------:R0:W2:Y:S01]  /*3df0*/  LDG.E.U16 R204, desc[UR18][R26.64] ;  /* 0x000000121acc7981 */ /* 0x0000a2000c1e1500 */
[C---:B------:R-:W-:Y:S02]  /*3e00*/  IMAD.WIDE R30, R0.reuse, 0x2, R168 ;  /* 0x00000002001e7825 */ /* 0x040fe400078e02a8 */
[----:B------:R-:W-:Y:S02]  /*3e10*/  FMNMX R221, R83, R212, !PT ;  /* 0x000000d453dd7209 */ /* 0x000fe40007800000 */
[----:B------:R-:W-:Y:S01]  /*3e20*/  IMAD.WIDE R32, R0, 0x2, R166 ;  /* 0x0000000200207825 */ /* 0x000fe200078e02a6 */
[----:B------:R-:W-:-:S03]  /*3e30*/  ISETP.GT.U32.AND.EX P4, PT, R208, RZ, PT, P4 ;  /* 0x000000ffd000720c */ /* 0x000fc60003f84140 */
[----:B------:R-:W-:Y:S01]  /*3e40*/  FMUL R226, R66, 1.4426950216293334961 ;  /* 0x3fb8aa3b42e27820 */ /* 0x000fe20000400000 */
[----:B------:R1:W3:Y:S01]  /*3e50*/  LDG.E.U16 R208, desc[UR18][R28.64] ;  /* 0x000000121cd07981 */ /* 0x0002e2000c1e1500 */
[----:B0-----:R-:W-:Y:S01]  /*3e60*/  IMAD.WIDE R26, R0, 0x2, R164 ;  /* 0x00000002001a7825 */ /* 0x001fe200078e02a4 */
[----:B------:R-:W-:Y:S02]  /*3e70*/  FMNMX R66, R82, R221, !PT ;  /* 0x000000dd52427209 */ /* 0x000fe40007800000 */
[----:B------:R0:W4:Y:S01]  /*3e80*/  LDG.E.U16 R209, desc[UR18][R30.64] ;  /* 0x000000121ed17981 */ /* 0x000122000c1e1500 */
[----:B------:R-:W-:-:S03]  /*3e90*/  FADD R212, R65, -R13 ;  /* 0x8000000d41d47221 */ /* 0x000fc60000000000 */
[----:B------:R-:W5:Y:S01]  /*3ea0*/  LDG.E.U16 R32, desc[UR18][R32.64] ;  /* 0x0000001220207981 */ /* 0x000f62000c1e1500 */
[----:B-1----:R-:W-:Y:S01]  /*3eb0*/  IMAD.WIDE R28, R0, 0x2, R162 ;  /* 0x00000002001c7825 */ /* 0x002fe200078e02a2 */
[----:B------:R-:W-:-:S03]  /*3ec0*/  FMNMX R66, R85, R66, !PT ;  /* 0x0000004255427209 */ /* 0x000fc60007800000 */
[----:B0-----:R-:W-:-:S04]  /*3ed0*/  IMAD.WIDE R30, R0, 0x2, R160 ;  /* 0x00000002001e7825 */ /* 0x001fc800078e02a0 */
[----:B------:R-:W-:Y:S01]  /*3ee0*/  FADD R62, R56, -R13 ;  /* 0x8000000d383e7221 */ /* 0x000fe20000000000 */
[----:B------:R0:W5:Y:S04]  /*3ef0*/  LDG.E.U16 R211, desc[UR18][R28.64] ;  /* 0x000000121cd37981 */ /* 0x000168000c1e1500 */
[----:B------:R1:W3:Y:S01]  /*3f00*/  LDG.E.U16 R33, desc[UR18][R26.64] ;  /* 0x000000121a217981 */ /* 0x0002e2000c1e1500 */
[----:B------:R1:W-:Y:S03]  /*3f10*/  MUFU.EX2 R56, R222 ;  /* 0x000000de00387308 */ /* 0x0003e60000000800 */
[----:B------:R-:W5:Y:S01]  /*3f20*/  LDG.E.U16 R30, desc[UR18][R30.64] ;  /* 0x000000121e1e7981 */ /* 0x000f62000c1e1500 */
[----:B0-----:R-:W-:-:S04]  /*3f30*/  IMAD.WIDE R28, R0, 0x2, R156 ;  /* 0x00000002001c7825 */ /* 0x001fc800078e029c */
[----:B-1----:R-:W-:-:S04]  /*3f40*/  IMAD.WIDE R26, R0, 0x2, R158 ;  /* 0x00000002001a7825 */ /* 0x002fc800078e029e */
[----:B------:R-:W-:Y:S01]  /*3f50*/  FMUL R222, R212, 1.4426950216293334961 ;  /* 0x3fb8aa3bd4de7820 */ /* 0x000fe20000400000 */
[----:B------:R-:W-:Y:S01]  /*3f60*/  FMNMX R212, R87, R66, !PT ;  /* 0x0000004257d47209 */ /* 0x000fe20007800000 */
[----:B------:R0:W5:Y:S04]  /*3f70*/  LDG.E.U16 R218, desc[UR18][R28.64] ;  /* 0x000000121cda7981 */ /* 0x000168000c1e1500 */
[----:B------:R1:W5:Y:S01]  /*3f80*/  LDG.E.U16 R31, desc[UR18][R26.64] ;  /* 0x000000121a1f7981 */ /* 0x000362000c1e1500 */
[----:B------:R1:W-:Y:S03]  /*3f90*/  MUFU.EX2 R57, R220 ;  /* 0x000000dc00397308 */ /* 0x0003e60000000800 */
[----:B------:R-:W1:Y:S01]  /*3fa0*/  SHFL.BFLY PT, R225, R212, 0x2, 0x1f ;  /* 0x0c401f00d4e17f89 */ /* 0x000e6200000e0000 */
[----:B0-----:R-:W-:-:S04]  /*3fb0*/  IMAD.WIDE R28, R0, 0x2, R152 ;  /* 0x00000002001c7825 */ /* 0x001fc800078e0298 */
[C---:B-1----:R-:W-:Y:S02]  /*3fc0*/  IMAD.WIDE R26, R0.reuse, 0x2, R154 ;  /* 0x00000002001a7825 */ /* 0x042fe400078e029a */
[----:B------:R-:W5:Y:S04]  /*3fd0*/  LDG.E.U16 R28, desc[UR18][R28.64] ;  /* 0x000000121c1c7981 */ /* 0x000f68000c1e1500 */
[----:B------:R0:W5:Y:S02]  /*3fe0*/  LDG.E.U16 R220, desc[UR18][R26.64] ;  /* 0x000000121adc7981 */ /* 0x000164000c1e1500 */
[----:B0-----:R-:W-:-:S05]  /*3ff0*/  IMAD.WIDE R26, R0, 0x2, R22 ;  /* 0x00000002001a7825 */ /* 0x001fca00078e0216 */
[----:B------:R0:W5:Y:S02]  /*4000*/  LDG.E.U16 R29, desc[UR18][R26.64] ;  /* 0x000000121a1d7981 */ /* 0x000164000c1e1500 */
[----:B0-----:R-:W-:-:S05]  /*4010*/  IMAD.WIDE R26, R0, 0x2, R20 ;  /* 0x00000002001a7825 */ /* 0x001fca00078e0214 */
[----:B------:R0:W5:Y:S01]  /*4020*/  LDG.E.U16 R221, desc[UR18][R26.64] ;  /* 0x000000121add7981 */ /* 0x000162000c1e1500 */
[----:B------:R1:W-:Y:S01]  /*4030*/  MUFU.EX2 R66, R222 ;  /* 0x000000de00427308 */ /* 0x0003e20000000800 */
[----:B0-----:R-:W-:-:S05]  /*4040*/  IMAD.WIDE R26, R0, 0x2, R18 ;  /* 0x00000002001a7825 */ /* 0x001fca00078e0212 */
[----:B-1----:R0:W5:Y:S01]  /*4050*/  LDG.E.U16 R222, desc[UR18][R26.64] ;  /* 0x000000121ade7981 */ /* 0x002162000c1e1500 */
[----:B------:R-:W-:Y:S01]  /*4060*/  FMNMX R212, R212, R225, !PT ;  /* 0x000000e1d4d47209 */ /* 0x000fe20007800000 */
[----:B0-----:R-:W-:-:S05]  /*4070*/  IMAD.WIDE R26, R0, 0x2, R16 ;  /* 0x00000002001a7825 */ /* 0x001fca00078e0210 */
[----:B------:R0:W5:Y:S02]  /*4080*/  LDG.E.U16 R225, desc[UR18][R26.64] ;  /* 0x000000121ae17981 */ /* 0x000164000c1e1500 */
[----:B0-----:R-:W-:-:S06]  /*4090*/  IMAD.WIDE R26, R0, 0x2, R14 ;  /* 0x00000002001a7825 */ /* 0x001fcc00078e020e */
[----:B------:R0:W5:Y:S01]  /*40a0*/  LDG.E.U16 R26, desc[UR18][R26.64] ;  /* 0x000000121a1a7981 */ /* 0x000162000c1e1500 */
[--C-:B------:R-:W-:Y:S01]  /*40b0*/  FADD R69, R69, -R13.reuse ;  /* 0x8000000d45457221 */ /* 0x100fe20000000000 */
[--C-:B------:R-:W-:Y:S01]  /*40c0*/  FADD R81, R81, -R13.reuse ;  /* 0x8000000d51517221 */ /* 0x100fe20000000000 */
[----:B------:R-:W-:Y:S01]  /*40d0*/  MUFU.EX2 R65, R226 ;  /* 0x000000e200417308 */ /* 0x000fe20000000800 */
[----:B------:R-:W-:Y:S01]  /*40e0*/  ISETP.GT.U32.AND.EX P5, PT, R223, RZ, PT, P5 ;  /* 0x000000ffdf00720c */ /* 0x000fe20003fa4150 */
[----:B------:R-:W-:Y:S01]  /*40f0*/  FMUL R227, R69, 1.4426950216293334961 ;  /* 0x3fb8aa3b45e37820 */ /* 0x000fe20000400000 */
[--C-:B------:R-:W-:Y:S01]  /*4100*/  FADD R69, R67, -R13.reuse ;  /* 0x8000000d43457221 */ /* 0x100fe20000000000 */
[----:B------:R-:W-:Y:S01]  /*4110*/  ISETP.GT.U32.AND.EX P0, PT, R224, RZ, PT, P0 ;  /* 0x000000ffe000720c */ /* 0x000fe20003f04100 */
[----:B------:R-:W-:Y:S01]  /*4120*/  FMUL R43, R43, UR17 ;  /* 0x000000112b2b7c20 */ /* 0x000fe20008400000 */
[----:B------:R-:W-:Y:S01]  /*4130*/  ISETP.GT.U32.AND.EX P2, PT, R206, RZ, PT, P2 ;  /* 0x000000ffce00720c */ /* 0x000fe20003f44120 */
[----:B------:R-:W-:Y:S01]  /*4140*/  FMUL R47, R47, UR17 ;  /* 0x000000112f2f7c20 */ /* 0x000fe20008400000 */
[----:B------:R1:W-:Y:S01]  /*4150*/  MUFU.EX2 R67, R227 ;  /* 0x000000e300437308 */ /* 0x0003e20000000800 */
[----:B------:R-:W-:Y:S01]  /*4160*/  ISETP.GT.U32.AND.EX P3, PT, R213, RZ, PT, P3 ;  /* 0x000000ffd500720c */ /* 0x000fe20003f64130 */
[----:B------:R-:W-:Y:S01]  /*4170*/  FMUL R50, R50, UR17 ;  /* 0x0000001132327c20 */ /* 0x000fe20008400000 */
[----:B------:R-:W-:Y:S01]  /*4180*/  ISETP.GT.U32.AND.EX P6, PT, R58, RZ, PT, P6 ;  /* 0x000000ff3a00720c */ /* 0x000fe20003fc4160 */
[----:B------:R-:W-:Y:S01]  /*4190*/  FMUL R51, R51, UR17 ;  /* 0x0000001133337c20 */ /* 0x000fe20008400000 */
[----:B------:R-:W-:Y:S01]  /*41a0*/  FMUL R54, R54, UR17 ;  /* 0x0000001136367c20 */ /* 0x000fe20008400000 */
[----:B------:R-:W-:Y:S01]  /*41b0*/  ISETP.GT.U32.AND.EX P1, PT, R232, RZ, PT, P1 ;  /* 0x000000ffe800720c */ /* 0x000fe20003f24110 */
[----:B------:R-:W-:Y:S06]  /*41c0*/  BAR.SYNC.DEFER_BLOCKING 0x0 ;  /* 0x0000000000007b1d */ /* 0x000fec0000010000 */
[----:B-1----:R-:W1:Y:S01]  /*41d0*/  SHFL.BFLY PT, R227, R212, 0x1, 0x1f ;  /* 0x0c201f00d4e37f89 */ /* 0x002e6200000e0000 */
[----:B------:R-:W-:Y:S01]  /*41e0*/  FMUL R226, R81, 1.4426950216293334961 ;  /* 0x3fb8aa3b51e27820 */ /* 0x000fe20000400000 */
[----:B------:R-:W-:-:S03]  /*41f0*/  FADD R81, R79, -R13 ;  /* 0x8000000d4f517221 */ /* 0x000fc60000000000 */
[----:B------:R0:W-:Y:S01]  /*4200*/  MUFU.EX2 R79, R226 ;  /* 0x000000e2004f7308 */ /* 0x0001e20000000800 */
[----:B-1----:R-:W-:Y:S02]  /*4210*/  FMNMX R231, R212, R227, !PT ;  /* 0x000000e3d4e77209 */ /* 0x002fe40007800000 */
[----:B------:R-:W-:-:S04]  /*4220*/  FMNMX R227, R24, R25, !PT ;  /* 0x0000001918e37209 */ /* 0x000fc80007800000 */
[----:B------:R-:W-:-:S04]  /*4230*/  FMNMX R212, R214, R227, !PT ;  /* 0x000000e3d6d47209 */ /* 0x000fc80007800000 */
[----:B------:R-:W-:-:S04]  /*4240*/  FMNMX R212, R219, R212, !PT ;  /* 0x000000d4dbd47209 */ /* 0x000fc80007800000 */
[----:B0-----:R-:W-:Y:S01]  /*4250*/  FMNMX R27, R215, R212, !PT ;  /* 0x000000d4d71b7209 */ /* 0x001fe20007800000 */
[----:B------:R-:W-:Y:S01]  /*4260*/  FADD R226, -R13, R7 ;  /* 0x000000070de27221 */ /* 0x000fe20000000100 */
[----:B------:R-:W-:Y:S02]  /*4270*/  FMNMX R7, R231, R12, !PT ;  /* 0x0000000ce7077209 */ /* 0x000fe40007800000 */
[----:B------:R-:W-:Y:S01]  /*4280*/  FMNMX R27, R216, R27, !PT ;  /* 0x0000001bd81b7209 */ /* 0x000fe20007800000 */
[----:B------:R-:W-:-:S03]  /*4290*/  FMUL R230, R226, 1.4426950216293334961 ;  /* 0x3fb8aa3be2e67820 */ /* 0x000fc60000400000 */
[----:B------:R-:W-:Y:S01]  /*42a0*/  FMNMX R27, R36, R27, !PT ;  /* 0x0000001b241b7209 */ /* 0x000fe20007800000 */
[----:B------:R-:W-:-:S03]  /*42b0*/  FADD R226, R60, -R7 ;  /* 0x800000073ce27221 */ /* 0x000fc60000000000 */
[----:B------:R-:W-:Y:S01]  /*42c0*/  FMNMX R27, R38, R27, !PT ;  /* 0x0000001b261b7209 */ /* 0x000fe20007800000 */
[----:B------:R-:W-:-:S03]  /*42d0*/  FMUL R228, R226, 1.4426950216293334961 ;  /* 0x3fb8aa3be2e47820 */ /* 0x000fc60000400000 */
        /* <DEDUP_REMOVED lines=8> */
[--C-:B------:R-:W-:Y:S01]  /*4360*/  FADD R226, R72, -R7.reuse ;  /* 0x8000000748e27221 */ /* 0x100fe20000000000 */
[----:B------:R-:W-:-:S03]  /*4370*/  FADD R227, R61, -R7 ;  /* 0x800000073de37221 */ /* 0x000fc60000000000 */
[----:B------:R-:W-:Y:S02]  /*4380*/  FMUL R233, R226, 1.4426950216293334961 ;  /* 0x3fb8aa3be2e97820 */ /* 0x000fe40000400000 */
[----:B------:R-:W0:Y:S01]  /*4390*/  SHFL.BFLY PT, R226, R27, 0x2, 0x1f ;  /* 0x0c401f001be27f89 */ /* 0x000e2200000e0000 */
[----:B------:R1:W5:Y:S02]  /*43a0*/  MUFU.EX2 R212, R230 ;  /* 0x000000e600d47308 */ /* 0x0003640000000800 */
[----:B-1----:R-:W-:Y:S01]  /*43b0*/  FMUL R230, R227, 1.4426950216293334961 ;  /* 0x3fb8aa3be3e67820 */ /* 0x002fe20000400000 */
[----:B------:R-:W-:-:S04]  /*43c0*/  FADD R227, R63, -R7 ;  /* 0x800000073fe37221 */ /* 0x000fc80000000000 */
[----:B------:R-:W-:Y:S01]  /*43d0*/  FMUL R231, R227, 1.4426950216293334961 ;  /* 0x3fb8aa3be3e77820 */ /* 0x000fe20000400000 */
[--C-:B------:R-:W-:Y:S01]  /*43e0*/  FADD R227, R64, -R7.reuse ;  /* 0x8000000740e37221 */ /* 0x100fe20000000000 */
[----:B------:R1:W-:Y:S01]  /*43f0*/  MUFU.EX2 R61, R228 ;  /* 0x000000e4003d7308 */ /* 0x0003e20000000800 */
[--C-:B------:R-:W-:Y:S02]  /*4400*/  FADD R223, R74, -R7.reuse ;  /* 0x800000074adf7221 */ /* 0x100fe40000000000 */
[----:B-1----:R-:W-:Y:S01]  /*4410*/  FMUL R228, R227, 1.4426950216293334961 ;  /* 0x3fb8aa3be3e47820 */ /* 0x002fe20000400000 */
[----:B------:R-:W-:-:S04]  /*4420*/  FADD R227, R68, -R7 ;  /* 0x8000000744e37221 */ /* 0x000fc80000000000 */
[----:B------:R1:W-:Y:S01]  /*4430*/  MUFU.EX2 R63, R230 ;  /* 0x000000e6003f7308 */ /* 0x0003e20000000800 */
[----:B------:R-:W-:Y:S01]  /*4440*/  FMUL R224, R223, 1.4426950216293334961 ;  /* 0x3fb8aa3bdfe07820 */ /* 0x000fe20000400000 */
[--C-:B------:R-:W-:Y:S01]  /*4450*/  FADD R223, R73, -R7.reuse ;  /* 0x8000000749df7221 */ /* 0x100fe20000000000 */
[----:B0-----:R-:W-:Y:S01]  /*4460*/  FMNMX R226, R27, R226, !PT ;  /* 0x000000e21be27209 */ /* 0x001fe20007800000 */
[----:B-1----:R-:W-:Y:S01]  /*4470*/  FMUL R230, R227, 1.4426950216293334961 ;  /* 0x3fb8aa3be3e67820 */ /* 0x002fe20000400000 */
[--C-:B------:R-:W-:Y:S01]  /*4480*/  FADD R227, R70, -R7.reuse ;  /* 0x8000000746e37221 */ /* 0x100fe20000000000 */
[----:B------:R-:W-:-:S03]  /*4490*/  FADD R27, R80, -R7 ;  /* 0x80000007501b7221 */ /* 0x000fc60000000000 */
[----:B------:R-:W-:Y:S01]  /*44a0*/  FMUL R227, R227, 1.4426950216293334961 ;  /* 0x3fb8aa3be3e37820 */ /* 0x000fe20000400000 */
[----:B------:R-:W-:Y:S01]  /*44b0*/  FADD R206, R78, -R7 ;  /* 0x800000074ece7221 */ /* 0x000fe20000000000 */
[----:B------:R0:W-:Y:S08]  /*44c0*/  MUFU.EX2 R68, R228 ;  /* 0x000000e400447308 */ /* 0x0001f00000000800 */
[----:B------:R1:W-:Y:S01]  /*44d0*/  MUFU.EX2 R74, R227 ;  /* 0x000000e3004a7308 */ /* 0x0003e20000000800 */
[----:B0-----:R-:W-:-:S02]  /*44e0*/  FMUL R228, R223, 1.4426950216293334961 ;  /* 0x3fb8aa3bdfe47820 */ /* 0x001fc40000400000 */
[----:B------:R-:W0:Y:S05]  /*44f0*/  SHFL.BFLY PT, R223, R226, 0x1, 0x1f ;  /* 0x0c201f00e2df7f89 */ /* 0x000e2a00000e0000 */
[----:B------:R2:W-:Y:S01]  /*4500*/  MUFU.EX2 R72, R230 ;  /* 0x000000e600487308 */ /* 0x0005e20000000800 */
[----:B-1----:R-:W-:Y:S01]  /*4510*/  FMUL R227, R27, 1.4426950216293334961 ;  /* 0x3fb8aa3b1be37820 */ /* 0x002fe20000400000 */
[----:B------:R-:W-:-:S04]  /*4520*/  FADD R27, R83, -R7 ;  /* 0x80000007531b7221 */ /* 0x000fc80000000000 */
[----:B------:R-:W-:Y:S01]  /*4530*/  FMUL R213, R27, 1.4426950216293334961 ;  /* 0x3fb8aa3b1bd57820 */ /* 0x000fe20000400000 */
[----:B--2---:R-:W-:Y:S01]  /*4540*/  FMUL R230, R206, 1.4426950216293334961 ;  /* 0x3fb8aa3bcee67820 */ /* 0x004fe20000400000 */
[----:B------:R-:W-:Y:S01]  /*4550*/  FMNMX R206, R207, R210, !PT ;  /* 0x000000d2cfce7209 */ /* 0x000fe20007800000 */
[----:B------:R-:W-:-:S03]  /*4560*/  FADD R27, R82, -R7 ;  /* 0x80000007521b7221 */ /* 0x000fc60000000000 */
[----:B------:R-:W-:Y:S01]  /*4570*/  FMNMX R206, R217, R206, !PT ;  /* 0x000000ced9ce7209 */ /* 0x000fe20007800000 */
[----:B------:R-:W-:-:S03]  /*4580*/  FMUL R58, R27, 1.4426950216293334961 ;  /* 0x3fb8aa3b1b3a7820 */ /* 0x000fc60000400000 */
[----:B------:R-:W-:-:S04]  /*4590*/  FMNMX R27, R229, R206, !PT ;  /* 0x000000cee51b7209 */ /* 0x000fc80007800000 */
[----:B------:R-:W-:-:S04]  /*45a0*/  FMNMX R206, R34, R27, !PT ;  /* 0x0000001b22ce7209 */ /* 0x000fc80007800000 */
[----:B------:R-:W-:Y:S01]  /*45b0*/  FMNMX R206, R35, R206, !PT ;  /* 0x000000ce23ce7209 */ /* 0x000fe20007800000 */
[----:B------:R1:W-:Y:S01]  /*45c0*/  MUFU.EX2 R82, R213 ;  /* 0x000000d500527308 */ /* 0x0003e20000000800 */
[----:B0-----:R-:W-:Y:S02]  /*45d0*/  FMNMX R223, R226, R223, !PT ;  /* 0x000000dfe2df7209 */ /* 0x001fe40007800000 */
[----:B------:R-:W-:Y:S01]  /*45e0*/  FMNMX R206, R37, R206, !PT ;  /* 0x000000ce25ce7209 */ /* 0x000fe20007800000 */
[----:B------:R-:W-:-:S04]  /*45f0*/  FMUL R27, R46, UR17 ;  /* 0x000000112e1b7c20 */ /* 0x000fc80008400000 */
[----:B------:R0:W-:Y:S01]  /*4600*/  MUFU.EX2 R73, R224 ;  /* 0x000000e000497308 */ /* 0x0001e20000000800 */
[----:B-1----:R-:W-:Y:S02]  /*4610*/  FMNMX R213, R39, R206, !PT ;  /* 0x000000ce27d57209 */ /* 0x002fe40007800000 */
[----:B------:R-:W-:Y:S02]  /*4620*/  FSEL R46, R43, -INF , !P4 ;  /* 0xff8000002b2e7808 */ /* 0x000fe40006000000 */
[----:B------:R-:W-:Y:S01]  /*4630*/  FMNMX R213, R42, R213, !PT ;  /* 0x000000d52ad57209 */ /* 0x000fe20007800000 */
[----:B0-----:R-:W-:Y:S01]  /*4640*/  FADD R224, -R7, R12 ;  /* 0x0000000c07e07221 */ /* 0x001fe20000000100 */
[----:B------:R-:W-:Y:S02]  /*4650*/  FMNMX R12, R223, R6, !PT ;  /* 0x00000006df0c7209 */ /* 0x000fe40007800000 */
[----:B------:R-:W-:-:S03]  /*4660*/  FSEL R27, R27, -INF , !P5 ;  /* 0xff8000001b1b7808 */ /* 0x000fc60006800000 */
[--C-:B------:R-:W-:Y:S01]  /*4670*/  FADD R43, R24, -R12.reuse ;  /* 0x8000000c182b7221 */ /* 0x100fe20000000000 */
[----:B------:R-:W-:Y:S01]  /*4680*/  FMNMX R24, R46, R213, !PT ;  /* 0x000000d52e187209 */ /* 0x000fe20007800000 */
[----:B------:R-:W-:Y:S01]  /*4690*/  FMUL R206, R224, 1.4426950216293334961 ;  /* 0x3fb8aa3be0ce7820 */ /* 0x000fe20000400000 */
[----:B------:R-:W-:Y:S02]  /*46a0*/  FSEL R47, R47, -INF , !P0 ;  /* 0xff8000002f2f7808 */ /* 0x000fe40004000000 */
[----:B------:R-:W-:Y:S01]  /*46b0*/  FMNMX R224, R27, R24, !PT ;  /* 0x000000181be07209 */ /* 0x000fe20007800000 */
[----:B------:R-:W-:Y:S01]  /*46c0*/  FADD R223, R25, -R12 ;  /* 0x8000000c19df7221 */ /* 0x000fe20000000000 */
[----:B------:R-:W-:Y:S02]  /*46d0*/  FSEL R24, R50, -INF , !P2 ;  /* 0xff80000032187808 */ /* 0x000fe40005000000 */
[----:B------:R-:W-:Y:S02]  /*46e0*/  FMNMX R25, R47, R224, !PT ;  /* 0x000000e02f197209 */ /* 0x000fe40007800000 */
[----:B------:R-:W-:-:S02]  /*46f0*/  FSEL R50, R51, -INF , !P3 ;  /* 0xff80000033327808 */ /* 0x000fc40005800000 */
[----:B------:R-:W-:Y:S01]  /*4700*/  FMNMX R51, R24, R25, !PT ;  /* 0x0000001918337209 */ /* 0x000fe20007800000 */
[----:B------:R-:W-:Y:S01]  /*4710*/  FMUL R213, R43, 1.4426950216293334961 ;  /* 0x3fb8aa3b2bd57820 */ /* 0x000fe20000400000 */
[----:B------:R-:W-:Y:S01]  /*4720*/  FMUL R43, R55, UR17 ;  /* 0x00000011372b7c20 */ /* 0x000fe20008400000 */
[----:B------:R-:W-:Y:S02]  /*4730*/  FSEL R25, R54, -INF , !P1 ;  /* 0xff80000036197808 */ /* 0x000fe40004800000 */
[----:B------:R-:W-:Y:S02]  /*4740*/  FMNMX R54, R50, R51, !PT ;  /* 0x0000003332367209 */ /* 0x000fe40007800000 */
[----:B------:R-:W-:Y:S02]  /*4750*/  FSEL R43, R43, -INF , !P6 ;  /* 0xff8000002b2b7808 */ /* 0x000fe40007000000 */
[----:B------:R-:W-:Y:S01]  /*4760*/  FMNMX R54, R25, R54, !PT ;  /* 0x0000003619367209 */ /* 0x000fe20007800000 */
[----:B------:R-:W-:-:S03]  /*4770*/  FADD R51, R219, -R12 ;  /* 0x8000000cdb337221 */ /* 0x000fc60000000000 */
[----:B------:R-:W-:Y:S01]  /*4780*/  FMNMX R54, R43, R54, !PT ;  /* 0x000000362b367209 */ /* 0x000fe20007800000 */
[----:B------:R-:W-:-:S04]  /*4790*/  FMUL R226, R51, 1.4426950216293334961 ;  /* 0x3fb8aa3b33e27820 */ /* 0x000fc80000400000 */
[----:B------:R-:W0:Y:S01]  /*47a0*/  SHFL.BFLY PT, R51, R54, 0x2, 0x1f ;  /* 0x0c401f0036337f89 */ /* 0x000e2200000e0000 */
[--C-:B------:R-:W-:Y:S01]  /*47b0*/  FADD R55, R214, -R12.reuse ;  /* 0x8000000cd6377221 */ /* 0x100fe20000000000 */
[----:B------:R-:W-:-:S03]  /*47c0*/  FADD R36, R36, -R12 ;  /* 0x8000000c24247221 */ /* 0x000fc60000000000 */
[----:B------:R-:W-:Y:S01]  /*47d0*/  FMUL R224, R55, 1.4426950216293334961 ;  /* 0x3fb8aa3b37e07820 */ /* 0x000fe20000400000 */
[----:B------:R-:W-:-:S03]  /*47e0*/  FMUL R36, R36, 1.4426950216293334961 ;  /* 0x3fb8aa3b24247820 */ /* 0x000fc60000400000 */
[----:B------:R-:W-:Y:S08]  /*47f0*/  MUFU.EX2 R219, R224 ;  /* 0x000000e000db7308 */ /* 0x000ff00000000800 */
[----:B------:R1:W-:Y:S01]  /*4800*/  MUFU.EX2 R224, R36 ;  /* 0x0000002400e07308 */ /* 0x0003e20000000800 */
[----:B0-----:R-:W-:-:S05]  /*4810*/  FMNMX R51, R54, R51, !PT ;  /* 0x0000003336337209 */ /* 0x001fca0007800000 */
[----:B-1----:R-:W0:Y:S01]  /*4820*/  SHFL.BFLY PT, R36, R51, 0x1, 0x1f ;  /* 0x0c201f0033247f89 */ /* 0x002e2200000e0000 */
[----:B------:R-:W-:Y:S01]  /*4830*/  FADD R234, R234, -R13 ;  /* 0x8000000deaea7221 */ /* 0x000fe20000000000 */
[----:B------:R-:W-:-:S03]  /*4840*/  FADD R44, R44, -R12 ;  /* 0x8000000c2c2c7221 */ /* 0x000fc60000000000 */
[----:B------:R-:W-:Y:S01]  /*4850*/  FMUL R234, R234, 1.4426950216293334961 ;  /* 0x3fb8aa3beaea7820 */ /* 0x000fe20000400000 */
[----:B------:R-:W-:Y:S01]  /*4860*/  FMUL R44, R44, 1.4426950216293334961 ;  /* 0x3fb8aa3b2c2c7820 */ /* 0x000fe20000400000 */
[----:B------:R-:W-:Y:S01]  /*4870*/  STS.U16 [R5+UR16+0x8000], R204 ;  /* 0x008000cc05007988 */ /* 0x000fe20008000410 */
[----:B------:R-:W-:Y:S01]  /*4880*/  FADD R38, R38, -R12 ;  /* 0x8000000c26267221 */ /* 0x000fe20000000000 */
[----:B------:R1:W-:Y:S02]  /*4890*/  MUFU.EX2 R59, R234 ;  /* 0x000000ea003b7308 */ /* 0x0003e40000000800 */
[----:B----4-:R-:W-:Y:S04]  /*48a0*/  STS.U16 [R5+UR16+0x8400], R209 ;  /* 0x008400d105007988 */ /* 0x010fe80008000410 */
[----:B---3--:R-:W-:Y:S04]  /*48b0*/  STS.U16 [R5+UR16+0x8800], R33 ;  /* 0x0088002105007988 */ /* 0x008fe80008000410 */
[----:B-----5:R-:W-:Y:S01]  /*48c0*/  STS.U16 [R5+UR16+0x8c00], R30 ;  /* 0x008c001e05007988 */ /* 0x020fe20008000410 */
[----:B0-----:R-:W-:-:S03]  /*48d0*/  FMNMX R51, R51, R36, !PT ;  /* 0x0000002433337209 */ /* 0x001fc60007800000 */
[----:B------:R-:W-:Y:S01]  /*48e0*/  STS.U16 [R5+UR16+0x9000], R218 ;  /* 0x009000da05007988 */ /* 0x000fe20008000410 */
[----:B------:R-:W-:Y:S01]  /*48f0*/  FADD R36, -R12, R6 ;  /* 0x000000060c247221 */ /* 0x000fe20000000100 */
[----:B-1----:R-:W-:Y:S02]  /*4900*/  FMNMX R234, R51, R2, !PT ;  /* 0x0000000233ea7209 */ /* 0x002fe40007800000 */
[----:B------:R-:W-:Y:S01]  /*4910*/  STS.U16 [R5+UR16+0x9400], R28 ;  /* 0x0094001c05007988 */ /* 0x000fe20008000410 */
[----:B------:R-:W-:Y:S03]  /*4920*/  MUFU.EX2 R80, R230 ;  /* 0x000000e600507308 */ /* 0x000fe60000000800 */
[----:B------:R-:W-:Y:S04]  /*4930*/  STS.U16 [R5+UR16+0x9800], R221 ;  /* 0x009800dd05007988 */ /* 0x000fe80008000410 */
[----:B------:R-:W-:Y:S01]  /*4940*/  STS.U16 [R5+UR16+0x9c00], R225 ;  /* 0x009c00e105007988 */ /* 0x000fe20008000410 */
[----:B------:R-:W-:-:S03]  /*4950*/  FADD R55, R215, -R12 ;  /* 0x8000000cd7377221 */ /* 0x000fc60000000000 */
[----:B------:R0:W-:Y:S01]  /*4960*/  STS.U16 [R248+UR16+0x8200], R208 ;  /* 0x008200d0f8007988 */ /* 0x0001e20008000410 */
[----:B------:R1:W-:Y:S03]  /*4970*/  MUFU.EX2 R230, R44 ;  /* 0x0000002c00e67308 */ /* 0x0003e60000000800 */
[----:B------:R-:W-:Y:S04]  /*4980*/  STS.U16 [R248+UR16+0x8600], R32 ;  /* 0x00860020f8007988 */ /* 0x000fe80008000410 */
[----:B------:R-:W-:Y:S04]  /*4990*/  STS.U16 [R248+UR16+0x8a00], R211 ;  /* 0x008a00d3f8007988 */ /* 0x000fe80008000410 */
[----:B------:R-:W-:Y:S04]  /*49a0*/  STS.U16 [R248+UR16+0x8e00], R31 ;  /* 0x008e001ff8007988 */ /* 0x000fe80008000410 */
[----:B------:R-:W-:Y:S04]  /*49b0*/  STS.U16 [R248+UR16+0x9200], R220 ;  /* 0x009200dcf8007988 */ /* 0x000fe80008000410 */
[----:B------:R-:W-:Y:S04]  /*49c0*/  STS.U16 [R248+UR16+0x9600], R29 ;  /* 0x0096001df8007988 */ /* 0x000fe80008000410 */
[----:B------:R-:W-:Y:S04]  /*49d0*/  STS.U16 [R248+UR16+0x9a00], R222 ;  /* 0x009a00def8007988 */ /* 0x000fe80008000410 */
[----:B------:R2:W-:Y:S01]  /*49e0*/  STS.U16 [R248+UR16+0x9e00], R26 ;  /* 0x009e001af8007988 */ /* 0x0005e20008000410 */
[----:B------:R-:W-:Y:S01]  /*49f0*/  FMUL R38, R38, 1.4426950216293334961 ;  /* 0x3fb8aa3b26267820 */ /* 0x000fe20000400000 */
[----:B------:R3:W-:Y:S06]  /*4a00*/  MEMBAR.ALL.CTA ;  /* 0x0000000000007992 */ /* 0x0007ec0000008000 */
[----:B---3--:R-:W3:Y:S01]  /*4a10*/  FENCE.VIEW.ASYNC.S ;  /* 0x00000000000073c6 */ /* 0x008ee20000000000 */
[----:B-1----:R-:W-:Y:S01]  /*4a20*/  FMUL R44, R36, 1.4426950216293334961 ;  /* 0x3fb8aa3b242c7820 */ /* 0x002fe20000400000 */
[----:B------:R-:W-:Y:S01]  /*4a30*/  FADD R40, R40, -R12 ;  /* 0x8000000c28287221 */ /* 0x000fe20000000000 */
[--C-:B------:R-:W-:Y:S01]  /*4a40*/  FADD R36, R207, -R234.reuse ;  /* 0x800000eacf247221 */ /* 0x100fe20000000000 */
[----:B------:R1:W-:Y:S01]  /*4a50*/  MUFU.EX2 R83, R227 ;  /* 0x000000e300537308 */ /* 0x0003e20000000800 */
[----:B------:R-:W-:Y:S01]  /*4a60*/  FADD R24, R24, -R234 ;  /* 0x800000ea18187221 */ /* 0x000fe20000000000 */
[----:B------:R-:W-:Y:S01]  /*4a70*/  FMUL R40, R40, 1.4426950216293334961 ;  /* 0x3fb8aa3b28287820 */ /* 0x000fe20000400000 */
[----:B------:R-:W-:-:S05]  /*4a80*/  FADD R41, R41, -R12 ;  /* 0x8000000c29297221 */ /* 0x000fca0000000000 */
[----:B------:R-:W-:Y:S01]  /*4a90*/  MUFU.EX2 R215, R226 ;  /* 0x000000e200d77308 */ /* 0x000fe20000000800 */
[----:B-1----:R-:W-:Y:S01]  /*4aa0*/  FMUL R227, R55, 1.4426950216293334961 ;  /* 0x3fb8aa3b37e37820 */ /* 0x002fe20000400000 */
[----:B------:R-:W-:Y:S01]  /*4ab0*/  FADD R55, R216, -R12 ;  /* 0x8000000cd8377221 */ /* 0x000fe20000000000 */
[----:B------:R-:W-:-:S05]  /*4ac0*/  FMUL R24, R24, 1.4426950216293334961 ;  /* 0x3fb8aa3b18187820 */ /* 0x000fca0000400000 */
[----:B------:R1:W-:Y:S01]  /*4ad0*/  MUFU.EX2 R226, R38 ;  /* 0x0000002600e27308 */ /* 0x0003e20000000800 */
[----:B------:R-:W-:Y:S01]  /*4ae0*/  FMUL R41, R41, 1.4426950216293334961 ;  /* 0x3fb8aa3b29297820 */ /* 0x000fe20000400000 */
[----:B-1----:R-:W-:Y:S01]  /*4af0*/  FMUL R38, R36, 1.4426950216293334961 ;  /* 0x3fb8aa3b24267820 */ /* 0x002fe20000400000 */
[----:B------:R-:W-:-:S05]  /*4b00*/  FADD R36, R210, -R234 ;  /* 0x800000ead2247221 */ /* 0x000fca0000000000 */
[----:B------:R-:W-:Y:S01]  /*4b10*/  MUFU.EX2 R216, R227 ;  /* 0x000000e300d87308 */ /* 0x000fe20000000800 */
[--C-:B------:R-:W-:Y:S01]  /*4b20*/  FADD R71, R71, -R13.reuse ;  /* 0x8000000d47477221 */ /* 0x100fe20000000000 */
[--C-:B------:R-:W-:Y:S01]  /*4b30*/  FADD R75, R75, -R13.reuse ;  /* 0x8000000d4b4b7221 */ /* 0x100fe20000000000 */
[----:B------:R-:W-:-:S05]  /*4b40*/  FADD R76, R76, -R13 ;  /* 0x8000000d4c4c7221 */ /* 0x000fca0000000000 */
[----:B------:R1:W-:Y:S01]  /*4b50*/  MUFU.EX2 R227, R40 ;  /* 0x0000002800e37308 */ /* 0x0003e20000000800 */
[--C-:B------:R-:W-:Y:S01]  /*4b60*/  FADD R77, R77, -R13.reuse ;  /* 0x8000000d4d4d7221 */ /* 0x100fe20000000000 */
[--C-:B------:R-:W-:Y:S01]  /*4b70*/  FADD R84, R84, -R13.reuse ;  /* 0x8000000d54547221 */ /* 0x100fe20000000000 */
[----:B------:R-:W-:Y:S01]  /*4b80*/  FADD R86, R86, -R13 ;  /* 0x8000000d56567221 */ /* 0x000fe20000000000 */
[--C-:B------:R-:W-:Y:S01]  /*4b90*/  FADD R235, R235, -R7.reuse ;  /* 0x80000007ebeb7221 */ /* 0x100fe20000000000 */
[--C-:B------:R-:W-:Y:S01]  /*4ba0*/  FADD R85, R85, -R7.reuse ;  /* 0x8000000755557221 */ /* 0x100fe20000000000 */
[----:B-1----:R-:W-:Y:S01]  /*4bb0*/  FMUL R40, R36, 1.4426950216293334961 ;  /* 0x3fb8aa3b24287820 */ /* 0x002fe20000400000 */
[----:B------:R-:W-:Y:S01]  /*4bc0*/  FADD R36, R217, -R234 ;  /* 0x800000ead9247221 */ /* 0x000fe20000000000 */
[----:B------:R-:W-:Y:S01]  /*4bd0*/  MUFU.EX2 R78, R228 ;  /* 0x000000e4004e7308 */ /* 0x000fe20000000800 */
[----:B------:R-:W-:Y:S01]  /*4be0*/  FADD R87, R87, -R7 ;  /* 0x8000000757577221 */ /* 0x000fe20000000000 */
[--C-:B------:R-:W-:Y:S01]  /*4bf0*/  FADD R48, R48, -R12.reuse ;  /* 0x8000000c30307221 */ /* 0x100fe20000000000 */
[--C-:B------:R-:W-:Y:S01]  /*4c00*/  FADD R45, R45, -R12.reuse ;  /* 0x8000000c2d2d7221 */ /* 0x100fe20000000000 */
[--C-:B------:R-:W-:Y:S01]  /*4c10*/  FADD R49, R49, -R12.reuse ;  /* 0x8000000c31317221 */ /* 0x100fe20000000000 */
[----:B------:R-:W-:-:S03]  /*4c20*/  FADD R52, R52, -R12 ;  /* 0x8000000c34347221 */ /* 0x000fc60000000000 */
[----:B------:R1:W-:Y:S01]  /*4c30*/  MUFU.EX2 R241, R24 ;  /* 0x0000001800f17308 */ /* 0x0003e20000000800 */
[----:B------:R-:W-:Y:S01]  /*4c40*/  FADD R53, R53, -R12 ;  /* 0x8000000c35357221 */ /* 0x000fe20000000000 */
[--C-:B------:R-:W-:Y:S01]  /*4c50*/  FADD R34, R34, -R234.reuse ;  /* 0x800000ea22227221 */ /* 0x100fe20000000000 */
[--C-:B------:R-:W-:Y:S01]  /*4c60*/  FADD R35, R35, -R234.reuse ;  /* 0x800000ea23237221 */ /* 0x100fe20000000000 */
[--C-:B------:R-:W-:Y:S01]  /*4c70*/  FADD R37, R37, -R234.reuse ;  /* 0x800000ea25257221 */ /* 0x100fe20000000000 */
[--C-:B------:R-:W-:Y:S01]  /*4c80*/  FADD R39, R39, -R234.reuse ;  /* 0x800000ea27277221 */ /* 0x100fe20000000000 */
[----:B------:R-:W-:Y:S02]  /*4c90*/  FADD R42, R42, -R234 ;  /* 0x800000ea2a2a7221 */ /* 0x000fe40000000000 */
[----:B------:R4:W-:Y:S01]  /*4ca0*/  MUFU.EX2 R228, R41 ;  /* 0x0000002900e47308 */ /* 0x0009e20000000800 */
[----:B-1----:R-:W-:Y:S01]  /*4cb0*/  FADD R24, -R234, R2 ;  /* 0x00000002ea187221 */ /* 0x002fe20000000100 */
[--C-:B------:R-:W-:Y:S01]  /*4cc0*/  FADD R46, R46, -R234.reuse ;  /* 0x800000ea2e2e7221 */ /* 0x100fe20000000000 */
[--C-:B------:R-:W-:Y:S01]  /*4cd0*/  FADD R27, R27, -R234.reuse ;  /* 0x800000ea1b1b7221 */ /* 0x100fe20000000000 */
[--C-:B------:R-:W-:Y:S01]  /*4ce0*/  FADD R47, R47, -R234.reuse ;  /* 0x800000ea2f2f7221 */ /* 0x100fe20000000000 */
[--C-:B------:R-:W-:Y:S01]  /*4cf0*/  FADD R50, R50, -R234.reuse ;  /* 0x800000ea32327221 */ /* 0x100fe20000000000 */
[--C-:B------:R-:W-:Y:S01]  /*4d00*/  FADD R25, R25, -R234.reuse ;  /* 0x800000ea19197221 */ /* 0x100fe20000000000 */
[--C-:B------:R-:W-:Y:S01]  /*4d10*/  FADD R43, R43, -R234.reuse ;  /* 0x800000ea2b2b7221 */ /* 0x100fe20000000000 */
[----:B----4-:R-:W-:Y:S01]  /*4d20*/  FMUL R41, R36, 1.4426950216293334961 ;  /* 0x3fb8aa3b24297820 */ /* 0x010fe20000400000 */
[----:B------:R-:W-:Y:S01]  /*4d30*/  FADD R36, R229, -R234 ;  /* 0x800000eae5247221 */ /* 0x000fe20000000000 */
[----:B------:R-:W-:Y:S01]  /*4d40*/  FMUL R62, R62, 1.4426950216293334961 ;  /* 0x3fb8aa3b3e3e7820 */ /* 0x000fe20000400000 */
        /* <DEDUP_REMOVED lines=31> */
[----:B------:R-:W1:Y:S08]  /*4f40*/  MUFU.EX2 R206, R206 ;  /* 0x000000ce00ce7308 */ /* 0x000e700000000800 */
[----:B------:R-:W4:Y:S08]  /*4f50*/  MUFU.EX2 R207, R44 ;  /* 0x0000002c00cf7308 */ /* 0x000f300000000800 */
[----:B0-----:R-:W0:Y:S08]  /*4f60*/  MUFU.EX2 R208, R24 ;  /* 0x0000001800d07308 */ /* 0x001e300000000800 */
[----:B------:R-:W5:Y:S08]  /*4f70*/  MUFU.EX2 R60, R235 ;  /* 0x000000eb003c7308 */ /* 0x000f700000000800 */
[----:B------:R-:W-:Y:S08]  /*4f80*/  MUFU.EX2 R64, R231 ;  /* 0x000000e700407308 */ /* 0x000ff00000000800 */
[----:B------:R-:W-:Y:S08]  /*4f90*/  MUFU.EX2 R70, R233 ;  /* 0x000000e900467308 */ /* 0x000ff00000000800 */
[----:B------:R-:W-:Y:S08]  /*4fa0*/  MUFU.EX2 R214, R223 ;  /* 0x000000df00d67308 */ /* 0x000ff00000000800 */
[----:B------:R-:W2:Y:S08]  /*4fb0*/  MUFU.EX2 R62, R62 ;  /* 0x0000003e003e7308 */ /* 0x000eb00000000800 */
[----:B------:R-:W3:Y:S08]  /*4fc0*/  MUFU.EX2 R69, R69 ;  /* 0x0000004500457308 */ /* 0x000ef00000000800 */
[----:B------:R-:W-:Y:S08]  /*4fd0*/  MUFU.EX2 R71, R71 ;  /* 0x0000004700477308 */ /* 0x000ff00000000800 */
[----:B------:R-:W3:Y:S08]  /*4fe0*/  MUFU.EX2 R75, R75 ;  /* 0x0000004b004b7308 */ /* 0x000ef00000000800 */
[----:B------:R-:W-:Y:S08]  /*4ff0*/  MUFU.EX2 R76, R76 ;  /* 0x0000004c004c7308 */ /* 0x000ff00000000800 */
[----:B------:R-:W3:Y:S08]  /*5000*/  MUFU.EX2 R77, R77 ;  /* 0x0000004d004d7308 */ /* 0x000ef00000000800 */
[----:B------:R-:W3:Y:S08]  /*5010*/  MUFU.EX2 R81, R81 ;  /* 0x0000005100517308 */ /* 0x000ef00000000800 */
[----:B------:R-:W-:Y:S08]  /*5020*/  MUFU.EX2 R84, R84 ;  /* 0x0000005400547308 */ /* 0x000ff00000000800 */
[----:B------:R-:W-:Y:S08]  /*5030*/  MUFU.EX2 R86, R86 ;  /* 0x0000005600567308 */ /* 0x000ff00000000800 */
[----:B------:R-:W3:Y:S08]  /*5040*/  MUFU.EX2 R58, R58 ;  /* 0x0000003a003a7308 */ /* 0x000ef00000000800 */
[----:B------:R-:W-:Y:S08]  /*5050*/  MUFU.EX2 R85, R85 ;  /* 0x0000005500557308 */ /* 0x000ff00000000800 */
[----:B------:R-:W3:Y:S08]  /*5060*/  MUFU.EX2 R87, R87 ;  /* 0x0000005700577308 */ /* 0x000ef00000000800 */
[----:B------:R-:W3:Y:S08]  /*5070*/  MUFU.EX2 R213, R213 ;  /* 0x000000d500d57308 */ /* 0x000ef00000000800 */
[----:B------:R-:W3:Y:S08]  /*5080*/  MUFU.EX2 R223, R55 ;  /* 0x0000003700df7308 */ /* 0x000ef00000000800 */
[----:B------:R-:W-:Y:S08]  /*5090*/  MUFU.EX2 R231, R48 ;  /* 0x0000003000e77308 */ /* 0x000ff00000000800 */
[----:B------:R-:W-:Y:S08]  /*50a0*/  MUFU.EX2 R232, R45 ;  /* 0x0000002d00e87308 */ /* 0x000ff00000000800 */
[----:B------:R-:W-:Y:S08]  /*50b0*/  MUFU.EX2 R233, R49 ;  /* 0x0000003100e97308 */ /* 0x000ff00000000800 */
[----:B------:R-:W-:Y:S08]  /*50c0*/  MUFU.EX2 R235, R52 ;  /* 0x0000003400eb7308 */ /* 0x000ff00000000800 */
[----:B------:R-:W-:Y:S08]  /*50d0*/  MUFU.EX2 R6, R53 ;  /* 0x0000003500067308 */ /* 0x000ff00000000800 */
[----:B------:R-:W-:Y:S08]  /*50e0*/  MUFU.EX2 R210, R38 ;  /* 0x0000002600d27308 */ /* 0x000ff00000000800 */
[----:B------:R-:W3:Y:S08]  /*50f0*/  MUFU.EX2 R217, R40 ;  /* 0x0000002800d97308 */ /* 0x000ef00000000800 */
        /* <DEDUP_REMOVED lines=10> */
[----:B------:R-:W3:Y:S08]  /*51a0*/  MUFU.EX2 R204, R50 ;  /* 0x0000003200cc7308 */ /* 0x000ef00000000800 */
[----:B------:R5:W-:Y:S08]  /*51b0*/  MUFU.EX2 R209, R25 ;  /* 0x0000001900d17308 */ /* 0x000bf00000000800 */
[----:B------:R3:W3:Y:S01]  /*51c0*/  MUFU.EX2 R2, R43 ;  /* 0x0000002b00027308 */ /* 0x0006e20000000800 */
[-C--:B------:R-:W-:Y:S01]  /*51d0*/  FMUL R120, R120, R212.reuse ;  /* 0x000000d478787220 */ /* 0x080fe20000400000 */
        /* <DEDUP_REMOVED lines=14> */
[----:B------:R-:W-:Y:S01]  /*52c0*/  FMUL R149, R149, R212 ;  /* 0x000000d495957220 */ /* 0x000fe20000400000 */
[-C--:B-1----:R-:W-:Y:S01]  /*52d0*/  FMUL R122, R122, R206.reuse ;  /* 0x000000ce7a7a7220 */ /* 0x082fe20000400000 */
        /* <DEDUP_REMOVED lines=15> */
[-C--:B----4-:R-:W-:Y:S01]  /*53d0*/  FMUL R88, R88, R207.reuse ;  /* 0x000000cf58587220 */ /* 0x090fe20000400000 */
        /* <DEDUP_REMOVED lines=15> */
[-C--:B0-----:R-:W-:Y:S01]  /*54d0*/  FMUL R90, R90, R208.reuse ;  /* 0x000000d05a5a7220 */ /* 0x081fe20000400000 */
        /* <DEDUP_REMOVED lines=15> */
[----:B------:R-:W-:-:S02]  /*55d0*/  F2FP.BF16.F32.PACK_AB R24, R59, R57 ;  /* 0x000000393b18723e */ /* 0x000fc400000010ff */
[----:B-----5:R-:W-:Y:S02]  /*55e0*/  F2FP.BF16.F32.PACK_AB R25, R61, R60 ;  /* 0x0000003c3d19723e */ /* 0x020fe400000010ff */
[----:B--2---:R-:W-:Y:S02]  /*55f0*/  F2FP.BF16.F32.PACK_AB R26, R62, R56 ;  /* 0x000000383e1a723e */ /* 0x004fe400000010ff */
[----:B------:R-:W-:Y:S02]  /*5600*/  F2FP.BF16.F32.PACK_AB R27, R64, R63 ;  /* 0x0000003f401b723e */ /* 0x000fe400000010ff */
[----:B------:R-:W-:Y:S02]  /*5610*/  F2FP.BF16.F32.PACK_AB R28, R66, R65 ;  /* 0x00000041421c723e */ /* 0x000fe400000010ff */
[----:B------:R-:W-:Y:S02]  /*5620*/  F2FP.BF16.F32.PACK_AB R29, R72, R68 ;  /* 0x00000044481d723e */ /* 0x000fe400000010ff */
[----:B---3--:R-:W-:-:S02]  /*5630*/  F2FP.BF16.F32.PACK_AB R30, R69, R67 ;  /* 0x00000043451e723e */ /* 0x008fc400000010ff */
[----:B------:R-:W-:Y:S02]  /*5640*/  F2FP.BF16.F32.PACK_AB R31, R74, R70 ;  /* 0x000000464a1f723e */ /* 0x000fe400000010ff */
[----:B------:R-:W-:Y:S02]  /*5650*/  F2FP.BF16.F32.PACK_AB R32, R75, R71 ;  /* 0x000000474b20723e */ /* 0x000fe400000010ff */
[----:B------:R-:W-:Y:S02]  /*5660*/  F2FP.BF16.F32.PACK_AB R33, R78, R73 ;  /* 0x000000494e21723e */ /* 0x000fe400000010ff */
[----:B------:R-:W-:Y:S02]  /*5670*/  F2FP.BF16.F32.PACK_AB R34, R77, R76 ;  /* 0x0000004c4d22723e */ /* 0x000fe400000010ff */
[----:B------:R-:W-:Y:S02]  /*5680*/  F2FP.BF16.F32.PACK_AB R35, R83, R80 ;  /* 0x000000505323723e */ /* 0x000fe400000010ff */
[----:B------:R-:W-:-:S02]  /*5690*/  F2FP.BF16.F32.PACK_AB R36, R81, R79 ;  /* 0x0000004f5124723e */ /* 0x000fc400000010ff */
        /* <DEDUP_REMOVED lines=18> */
[----:B------:R-:W-:Y:S01]  /*57c0*/  F2FP.BF16.F32.PACK_AB R55, R2, R209 ;  /* 0x000000d10237723e */ /* 0x000fe200000010ff */
[----:B------:R-:W-:Y:S06]  /*57d0*/  BAR.SYNC.DEFER_BLOCKING 0x0 ;  /* 0x0000000000007b1d */ /* 0x000fec0000010000 */
[----:B------:R-:W-:-:S06]  /*57e0*/  WARPGROUP.ARRIVE ;  /* 0x00000000000079c5 */ /* 0x000fcc0000000000 */
[----:B------:R-:W-:Y:S04]  /*57f0*/  HGMMA.64x64x16.F32.BF16 R120, R24, gdesc[UR12], R120 ;  /* 0x00e0000c18787df0 */ /* 0x000fe80008701878 */
[----:B------:R-:W-:Y:S04]  /*5800*/  HGMMA.64x64x16.F32.BF16 R120, R28, gdesc[UR8], R120 ;  /* 0x00e000081c787df0 */ /* 0x000fe80008701878 */
[----:B------:R-:W-:Y:S04]  /*5810*/  HGMMA.64x64x16.F32.BF16 R120, R32, gdesc[UR24], R120 ;  /* 0x00e0001820787df0 */ /* 0x000fe80008701878 */
[----:B------:R-:W-:Y:S04]  /*5820*/  HGMMA.64x64x16.F32.BF16 R120, R36, gdesc[UR20], R120 ;  /* 0x00e0001424787df0 */ /* 0x000fe80008701878 */
[----:B------:R-:W-:Y:S04]  /*5830*/  HGMMA.64x64x16.F32.BF16 R88, R40, gdesc[UR12], R88 ;  /* 0x00e0000c28587df0 */ /* 0x000fe80008701858 */
[----:B------:R-:W-:Y:S01]  /*5840*/  HGMMA.64x64x16.F32.BF16 R88, R44, gdesc[UR8], R88 ;  /* 0x00e000082c587df0 */ /* 0x000fe20008701858 */
[----:B------:R-:W-:Y:S01]  /*5850*/  FADD R57, R57, R59 ;  /* 0x0000003b39397221 */ /* 0x000fe20000000000 */
        /* <DEDUP_REMOVED lines=59> */
[----:B------:R-:W-:-:S02]  /*5c10*/  FADD R209, R2, R209 ;  /* 0x000000d102d17221 */ /* 0x000fc40000000000 */
[----:B------:R-:W0:Y:S04]  /*5c20*/  SHFL.BFLY PT, R2, R81, 0x2, 0x1f ;  /* 0x0c401f0051027f89 */ /* 0x000e2800000e0000 */
[----:B------:R-:W1:Y:S04]  /*5c30*/  SHFL.BFLY PT, R56, R235, 0x2, 0x1f ;  /* 0x0c401f00eb387f89 */ /* 0x000e6800000e0000 */
[----:B------:R-:W2:Y:S04]  /*5c40*/  SHFL.BFLY PT, R57, R58, 0x2, 0x1f ;  /* 0x0c401f003a397f89 */ /* 0x000ea800000e0000 */
[----:B------:R-:W3:Y:S01]  /*5c50*/  SHFL.BFLY PT, R60, R209, 0x2, 0x1f ;  /* 0x0c401f00d13c7f89 */ /* 0x000ee200000e0000 */
[----:B------:R-:W-:Y:S01]  /*5c60*/  HGMMA.64x64x16.F32.BF16 R88, R52, gdesc[UR20], R88, gsb0 ;  /* 0x00e0001434587df0 */ /* 0x000fe20008001858 */
[----:B0-----:R-:W-:Y:S01]  /*5c70*/  FADD R2, R81, R2 ;  /* 0x0000000251027221 */ /* 0x001fe20000000000 */
[----:B-1----:R-:W-:Y:S01]  /*5c80*/  FADD R56, R235, R56 ;  /* 0x00000038eb387221 */ /* 0x002fe20000000000 */
[----:B--2---:R-:W-:Y:S01]  /*5c90*/  FADD R6, R58, R57 ;  /* 0x000000393a067221 */ /* 0x004fe20000000000 */
[----:B---3--:R-:W-:-:S02]  /*5ca0*/  FADD R60, R209, R60 ;  /* 0x0000003cd13c7221 */ /* 0x008fc40000000000 */
[----:B------:R-:W0:Y:S01]  /*5cb0*/  SHFL.BFLY PT, R57, R2, 0x1, 0x1f ;  /* 0x0c201f0002397f89 */ /* 0x000e2200000e0000 */
[----:B------:R-:W-:-:S03]  /*5cc0*/  UIADD3 UR4, UP0, UR4, 0x40, URZ ;  /* 0x0000004004047890 */ /* 0x000fc6000ff1e03f */
[----:B------:R-:W1:Y:S01]  /*5cd0*/  SHFL.BFLY PT, R61, R56, 0x1, 0x1f ;  /* 0x0c201f00383d7f89 */ /* 0x000e6200000e0000 */
[----:B------:R-:W-:-:S03]  /*5ce0*/  UIADD3.X UR5, URZ, UR5, URZ, UP0, !UPT ;  /* 0x000000053f057290 */ /* 0x000fc600087fe43f */
[----:B------:R-:W2:Y:S04]  /*5cf0*/  SHFL.BFLY PT, R59, R6, 0x1, 0x1f ;  /* 0x0c201f00063b7f89 */ /* 0x000ea800000e0000 */
[----:B------:R-:W3:Y:S01]  /*5d00*/  SHFL.BFLY PT, R63, R60, 0x1, 0x1f ;  /* 0x0c201f003c3f7f89 */ /* 0x000ee200000e0000 */
[----:B------:R-:W-:Y:S01]  /*5d10*/  IMAD.U32 R58, RZ, RZ, UR5 ;  /* 0x00000005ff3a7e24 */ /* 0x000fe2000f8e00ff */
[----:B------:R-:W-:-:S04]  /*5d20*/  ISETP.LE.U32.AND P0, PT, R250, UR4, PT ;  /* 0x00000004fa007c0c */ /* 0x000fc8000bf03070 */
[----:B------:R-:W-:Y:S01]  /*5d30*/  ISETP.GE.U32.AND.EX P0, PT, R58, RZ, PT, P0 ;  /* 0x000000ff3a00720c */ /* 0x000fe20003f06100 */
[----:B0-----:R-:W-:Y:S01]  /*5d40*/  FADD R57, R2, R57 ;  /* 0x0000003902397221 */ /* 0x001fe20000000000 */
[----:B-1----:R-:W-:-:S03]  /*5d50*/  FADD R2, R56, R61 ;  /* 0x0000003d38027221 */ /* 0x002fc60000000000 */
[----:B------:R-:W-:Y:S01]  /*5d60*/  FFMA R8, R212, R8, R57 ;  /* 0x00000008d4087223 */ /* 0x000fe20000000039 */
[----:B------:R-:W-:Y:S02]  /*5d70*/  IMAD.MOV.U32 R57, RZ, RZ, R12 ;  /* 0x000000ffff397224 */ /* 0x000fe400078e000c */
[----:B--2---:R-:W-:Y:S01]  /*5d80*/  FADD R59, R6, R59 ;  /* 0x0000003b063b7221 */ /* 0x004fe20000000000 */
[----:B------:R-:W-:Y:S01]  /*5d90*/  MOV R6, R12 ;  /* 0x0000000c00067202 */ /* 0x000fe20000000f00 */
[----:B---3--:R-:W-:Y:S01]  /*5da0*/  FADD R63, R60, R63 ;  /* 0x0000003f3c3f7221 */ /* 0x008fe20000000000 */
[----:B------:R-:W-:Y:S01]  /*5db0*/  FFMA R10, R207, R10, R2 ;  /* 0x0000000acf0a7223 */ /* 0x000fe20000000002 */
[----:B------:R-:W-:Y:S02]  /*5dc0*/  IMAD.MOV.U32 R56, RZ, RZ, R7 ;  /* 0x000000ffff387224 */ /* 0x000fe400078e0007 */
[----:B------:R-:W-:Y:S01]  /*5dd0*/  FFMA R9, R206, R9, R59 ;  /* 0x00000009ce097223 */ /* 0x000fe2000000003b */
[----:B------:R-:W-:-:S02]  /*5de0*/  IMAD.MOV.U32 R12, RZ, RZ, R7 ;  /* 0x000000ffff0c7224 */ /* 0x000fc400078e0007 */
[----:B------:R-:W-:Y:S01]  /*5df0*/  FFMA R11, R208, R11, R63 ;  /* 0x0000000bd00b7223 */ /* 0x000fe2000000003f */
[----:B------:R-:W-:Y:S01]  /*5e00*/  LEA R0, R249, R0, 0x6 ;  /* 0x00000000f9007211 */ /* 0x000fe200078e30ff */
[----:B------:R-:W-:Y:S02]  /*5e10*/  IMAD R3, R205, 0x40, R3 ;  /* 0x00000040cd037824 */ /* 0x000fe400078e0203 */
[----:B------:R-:W-:Y:S02]  /*5e20*/  IMAD.MOV.U32 R2, RZ, RZ, R234 ;  /* 0x000000ffff027224 */ /* 0x000fe400078e00ea */
[----:B------:R-:W-:Y:S01]  /*5e30*/  IMAD.MOV.U32 R7, RZ, RZ, R13 ;  /* 0x000000ffff077224 */ /* 0x000fe200078e000d */
[----:B------:R-:W-:Y:S02]  /*5e40*/  WARPGROUP.DEPBAR.LE gsb0, 0x0 ;  /* 0x00008000000079c5 */ /* 0x000fe40000010000 */
[----:B------:R-:W-:Y:S05]  /*5e50*/  @!P0 BRA `(.L_x_1) ;  /* 0xffffffc400e48947 */ /* 0x000fea000383ffff */
.L_x_0:
[C---:B------:R-:W-:Y:S01]  /*5e60*/  IMAD.SHL.U32 R206, R252.reuse, 0x10, RZ ;  /* 0x00000010fcce7824 */ /* 0x040fe200078e00ff */
[C---:B------:R-:W-:Y:S01]  /*5e70*/  SHF.L.U32 R2, R252.reuse, 0x3, RZ ;  /* 0x00000003fc027819 */ /* 0x040fe200000006ff */
[C---:B------:R-:W-:Y:S01]  /*5e80*/  IMAD.SHL.U32 R204, R252.reuse, 0x80, RZ ;  /* 0x00000080fccc7824 */ /* 0x040fe200078e00ff */
[----:B------:R-:W-:Y:S01]  /*5e90*/  MOV R67, R10 ;  /* 0x0000000a00437202 */ /* 0x000fe20000000f00 */
[----:B------:R-:W-:Y:S01]  /*5ea0*/  IMAD.SHL.U32 R4, R252, 0x4, RZ ;  /* 0x00000004fc047824 */ /* 0x000fe200078e00ff */
[----:B------:R-:W-:Y:S01]  /*5eb0*/  LOP3.LUT R0, R206, 0xf0, RZ, 0xc0, !PT ;  /* 0x000000f0ce007812 */ /* 0x000fe200078ec0ff */
[----:B------:R-:W-:Y:S01]  /*5ec0*/  IMAD.MOV.U32 R18, RZ, RZ, R11 ;  /* 0x000000ffff127224 */ /* 0x000fe200078e000b */
[----:B------:R-:W-:Y:S01]  /*5ed0*/  LOP3.LUT R3, R204, 0x800, RZ, 0xc0, !PT ;  /* 0x00000800cc037812 */ /* 0x000fe200078ec0ff */
[----:B------:R-:W-:Y:S01]  /*5ee0*/  FMUL R6, R115, 0.25 ;  /* 0x3e80000073067820 */ /* 0x000fe20000400000 */
[----:B------:R-:W-:Y:S01]  /*5ef0*/  LOP3.LUT R5, R4, 0x3c0, RZ, 0xc0, !PT ;  /* 0x000003c004057812 */ /* 0x000fe200078ec0ff */
[----:B------:R-:W-:Y:S01]  /*5f00*/  IMAD.MOV.U32 R69, RZ, RZ, R9 ;  /* 0x000000ffff457224 */ /* 0x000fe200078e0009 */
[----:B------:R-:W-:Y:S01]  /*5f10*/  LOP3.LUT R2, R2, 0x38, RZ, 0xc0, !PT ;  /* 0x0000003802027812 */ /* 0x000fe200078ec0ff */
[----:B------:R-:W-:Y:S01]  /*5f20*/  IMAD.MOV.U32 R60, RZ, RZ, R8 ;  /* 0x000000ffff3c7224 */ /* 0x000fe200078e0008 */
[----:B------:R-:W-:Y:S01]  /*5f30*/  SHF.R.U32.HI R4, RZ, 0x1, R252 ;  /* 0x00000001ff047819 */ /* 0x000fe200000116fc */
[----:B------:R-:W-:Y:S01]  /*5f40*/  FMUL R7, R102, 0.25 ;  /* 0x3e80000066077820 */ /* 0x000fe20000400000 */
[----:B------:R-:W-:Y:S01]  /*5f50*/  IADD3 R0, R3, UR16, R0 ;  /* 0x0000001003007c10 */ /* 0x000fe2000fffe000 */
[----:B------:R-:W-:Y:S01]  /*5f60*/  FMUL R8, R129, 0.25 ;  /* 0x3e80000081087820 */ /* 0x000fe20000400000 */
[----:B------:R-:W-:Y:S01]  /*5f70*/  LOP3.LUT R3, R252, 0xe0, RZ, 0xc0, !PT ;  /* 0x000000e0fc037812 */ /* 0x000fe200078ec0ff */
[----:B------:R-:W-:Y:S01]  /*5f80*/  FMUL R10, R101, 0.25 ;  /* 0x3e800000650a7820 */ /* 0x000fe20000400000 */
[----:B------:R-:W-:Y:S01]  /*5f90*/  IADD3 R5, R5, UR16, R2 ;  /* 0x0000001005057c10 */ /* 0x000fe2000fffe002 */
[----:B------:R-:W-:Y:S01]  /*5fa0*/  FMUL R12, R111, 0.25 ;  /* 0x3e8000006f0c7820 */ /* 0x000fe20000400000 */
[----:B------:R-:W-:Y:S01]  /*5fb0*/  LOP3.LUT R4, R4, 0x4, RZ, 0xc0, !PT ;  /* 0x0000000404047812 */ /* 0x000fe200078ec0ff */
[----:B------:R-:W-:-:S02]  /*5fc0*/  IMAD R2, R3, 0x8, R0 ;  /* 0x0000000803027824 */ /* 0x000fc400078e0200 */
[----:B------:R-:W-:Y:S01]  /*5fd0*/  FMUL R3, R118, 0.25 ;  /* 0x3e80000076037820 */ /* 0x000fe20000400000 */
[----:B------:R-:W-:Y:S01]  /*5fe0*/  FSETP.GT.AND P3, PT, |R18|, 8.50705917302346158658e+37, PT ;  /* 0x7e8000001200780b */ /* 0x000fe20003f64200 */
[----:B------:R-:W-:Y:S01]  /*5ff0*/  BAR.SYNC.DEFER_BLOCKING 0x0 ;  /* 0x0000000000007b1d */ /* 0x000fe20000010000 */
[----:B------:R-:W-:Y:S02]  /*6000*/  IMAD.IADD R0, R4, 0x1, R5 ;  /* 0x0000000104007824 */ /* 0x000fe400078e0205 */
[----:B------:R-:W-:Y:S01]  /*6010*/  FMUL R4, R119, 0.25 ;  /* 0x3e80000077047820 */ /* 0x000fe20000400000 */
[----:B------:R-:W-:Y:S01]  /*6020*/  FSEL R33, R3, R118, P3 ;  /* 0x0000007603217208 */ /* 0x000fe20001800000 */
[----:B------:R-:W-:Y:S01]  /*6030*/  FMUL R3, R110, 0.25 ;  /* 0x3e8000006e037820 */ /* 0x000fe20000400000 */
[----:B------:R-:W-:Y:S01]  /*6040*/  FMUL R5, R114, 0.25 ;  /* 0x3e80000072057820 */ /* 0x000fe20000400000 */
[----:B------:R-:W-:Y:S01]  /*6050*/  FSETP.GT.AND P1, PT, |R67|, 8.50705917302346158658e+37, PT ;  /* 0x7e8000004300780b */ /* 0x000fe20003f24200 */
[----:B------:R-:W0:Y:S01]  /*6060*/  LDC R175, c[0x0][0x278] ;  /* 0x00009e00ffaf7b82 */ /* 0x000e220000000800 */
[----:B------:R-:W-:Y:S01]  /*6070*/  FSEL R119, R4, R119, P3 ;  /* 0x0000007704777208 */ /* 0x000fe20001800000 */
[----:B------:R-:W-:Y:S01]  /*6080*/  FMUL R4, R107, 0.25 ;  /* 0x3e8000006b047820 */ /* 0x000fe20000400000 */
        /* <DEDUP_REMOVED lines=42> */
[----:B------:R-:W-:Y:S01]  /*6330*/  FSETP.GT.AND P2, PT, |R69|, 8.50705917302346158658e+37, PT ;  /* 0x7e8000004500780b */ /* 0x000fe20003f44200 */
[----:B------:R-:W-:Y:S01]  /*6340*/  ULDC.64 UR4, c[0x0][0x270] ;  /* 0x00009c0000047ab9 */ /* 0x000fe20000000a00 */
        /* <DEDUP_REMOVED lines=19> */
[----:B------:R-:W-:Y:S01]  /*6480*/  UIMAD UR4, UR7, UR4, URZ ;  /* 0x00000004070472a4 */ /* 0x000fe2000f8e023f */
        /* <DEDUP_REMOVED lines=33> */
[----:B------:R-:W-:Y:S01]  /*66a0*/  FMUL R3, R60, 8388608 ;  /* 0x4b0000003c037820 */ /* 0x000fe20000400000 */
[----:B------:R-:W-:Y:S01]  /*66b0*/  FSEL R123, R6, R123, P2 ;  /* 0x0000007b067b7208 */ /* 0x000fe20001000000 */
[----:B------:R-:W-:Y:S01]  /*66c0*/  FMUL R6, R141, 0.25 ;  /* 0x3e8000008d067820 */ /* 0x000fe20000400000 */
[----:B------:R-:W-:Y:S01]  /*66d0*/  FSEL R132, R5, R132, P0 ;  /* 0x0000008405847208 */ /* 0x000fe20000000000 */
[----:B------:R-:W-:Y:S01]  /*66e0*/  FMUL R5, R124, 0.25 ;  /* 0x3e8000007c057820 */ /* 0x000fe20000400000 */
[----:B------:R-:W-:Y:S01]  /*66f0*/  FSEL R74, R4, R125, P0 ;  /* 0x0000007d044a7208 */ /* 0x000fe20000000000 */
[----:B------:R-:W-:Y:S01]  /*6700*/  FMUL R4, R69, 8388608 ;  /* 0x4b00000045047820 */ /* 0x000fe20000400000 */
[----:B------:R-:W-:Y:S01]  /*6710*/  FSETP.GEU.AND P4, PT, R60, 1.175494350822287508e-38, PT ;  /* 0x008000003c00780b */ /* 0x000fe20003f8e000 */
[----:B0-----:R-:W-:Y:S01]  /*6720*/  IMAD R77, R175, 0x12, RZ ;  /* 0x00000012af4d7824 */ /* 0x001fe200078e02ff */
[----:B------:R-:W-:Y:S01]  /*6730*/  FSETP.GEU.AND P6, PT, R69, 1.175494350822287508e-38, PT ;  /* 0x008000004500780b */ /* 0x000fe20003fce000 */
[----:B------:R-:W-:Y:S01]  /*6740*/  IMAD R81, R175, 0x14, RZ ;  /* 0x00000014af517824 */ /* 0x000fe200078e02ff */
[----:B------:R-:W-:Y:S01]  /*6750*/  FSEL R140, R7, R140, P0 ;  /* 0x0000008c078c7208 */ /* 0x000fe20000000000 */
[----:B------:R-:W-:Y:S01]  /*6760*/  FMUL R7, R120, 0.25 ;  /* 0x3e80000078077820 */ /* 0x000fe20000400000 */
[----:B------:R-:W-:Y:S01]  /*6770*/  FSEL R71, R3, R60, !P4 ;  /* 0x0000003c03477208 */ /* 0x000fe20006000000 */
[----:B------:R-:W-:Y:S01]  /*6780*/  IMAD R85, R175, 0x16, RZ ;  /* 0x00000016af557824 */ /* 0x000fe200078e02ff */
[----:B------:R-:W-:Y:S01]  /*6790*/  FSEL R58, R6, R141, P0 ;  /* 0x0000008d063a7208 */ /* 0x000fe20000000000 */
[----:B------:R-:W-:Y:S01]  /*67a0*/  FMUL R6, R133, 0.25 ;  /* 0x3e80000085067820 */ /* 0x000fe20000400000 */
[----:B------:R-:W-:Y:S01]  /*67b0*/  FSEL R124, R5, R124, P0 ;  /* 0x0000007c057c7208 */ /* 0x000fe20000000000 */
[----:B------:R-:W-:Y:S01]  /*67c0*/  IMAD R75, R175, 0x11, RZ ;  /* 0x00000011af4b7824 */ /* 0x000fe200078e02ff */
[----:B------:R-:W-:Y:S01]  /*67d0*/  FSEL R78, R4, R69, !P6 ;  /* 0x00000045044e7208 */ /* 0x000fe20007000000 */
[----:B------:R-:W-:Y:S01]  /*67e0*/  VIADD R4, R71, 0xc0cafb0d ;  /* 0xc0cafb0d47047836 */ /* 0x000fe20000000000 */
[----:B------:R-:W-:Y:S01]  /*67f0*/  FSEL R5, RZ, -23, P6 ;  /* 0xc1b80000ff057808 */ /* 0x000fe20003000000 */
[C---:B------:R-:W-:Y:S01]  /*6800*/  IMAD R125, R175.reuse, 0x2a, RZ ;  /* 0x0000002aaf7d7824 */ /* 0x040fe200078e02ff */
[C---:B------:R-:W-:Y:S01]  /*6810*/  FSETP.GEU.AND P6, PT, |R18|.reuse, 1.175494350822287508e-38, PT ;  /* 0x008000001200780b */ /* 0x040fe20003fce200 */
[----:B------:R-:W-:Y:S01]  /*6820*/  IMAD R79, R175, 0x13, RZ ;  /* 0x00000013af4f7824 */ /* 0x000fe200078e02ff */
[----:B------:R-:W-:Y:S01]  /*6830*/  FSEL R120, R7, R120, P0 ;  /* 0x0000007807787208 */ /* 0x000fe20000000000 */
[----:B------:R-:W-:Y:S01]  /*6840*/  FMUL R7, R18, 8388608 ;  /* 0x4b00000012077820 */ /* 0x000fe20000400000 */
[----:B------:R-:W-:Y:S01]  /*6850*/  FSEL R3, RZ, -23, P4 ;  /* 0xc1b80000ff037808 */ /* 0x000fe20002000000 */
[----:B------:R-:W-:Y:S01]  /*6860*/  IMAD R137, R175, 0x2c, RZ ;  /* 0x0000002caf897824 */ /* 0x000fe200078e02ff */
[----:B------:R-:W-:Y:S01]  /*6870*/  FSEL R66, R6, R133, P0 ;  /* 0x0000008506427208 */ /* 0x000fe20000000000 */
[----:B------:R-:W-:Y:S01]  /*6880*/  FMUL R6, R121, 0.25 ;  /* 0x3e80000079067820 */ /* 0x000fe20000400000 */
[----:B------:R-:W-:Y:S01]  /*6890*/  FSETP.GEU.AND P4, PT, R18, 1.175494350822287508e-38, PT ;  /* 0x008000001200780b */ /* 0x000fe20003f8e000 */
[C---:B------:R-:W-:Y:S01]  /*68a0*/  IMAD R83, R175.reuse, 0x15, RZ ;  /* 0x00000015af537824 */ /* 0x040fe200078e02ff */
[----:B------:R-:W-:Y:S01]  /*68b0*/  FSEL R70, R8, R129, P0 ;  /* 0x0000008108467208 */ /* 0x000fe20000000000 */
[----:B------:R-:W-:Y:S01]  /*68c0*/  IMAD R157, R175, 0x30, RZ ;  /* 0x00000030af9d7824 */ /* 0x000fe200078e02ff */
[----:B------:R-:W-:Y:S01]  /*68d0*/  FSEL R101, R10, R101, P1 ;  /* 0x000000650a657208 */ /* 0x000fe20000800000 */
[----:B------:R-:W-:Y:S01]  /*68e0*/  FMUL R10, R147, 0.25 ;  /* 0x3e800000930a7820 */ /* 0x000fe20000400000 */
[----:B------:R-:W-:Y:S01]  /*68f0*/  LOP3.LUT R8, R4, 0xff800000, RZ, 0xc0, !PT ;  /* 0xff80000004087812 */ /* 0x000fe200078ec0ff */
[----:B------:R-:W-:Y:S01]  /*6900*/  @!P6 FMUL R119, R119, 16777216 ;  /* 0x4b8000007777e820 */ /* 0x000fe20000400000 */
[----:B------:R-:W-:Y:S01]  /*6910*/  FSEL R80, R7, R18, !P4 ;  /* 0x0000001207507208 */ /* 0x000fe20006000000 */
[----:B------:R-:W-:Y:S01]  /*6920*/  @P3 FMUL R18, R18, 0.25 ;  /* 0x3e80000012123820 */ /* 0x000fe20000400000 */
[----:B------:R-:W-:Y:S01]  /*6930*/  FSEL R68, R6, R121, P0 ;  /* 0x0000007906447208 */ /* 0x000fe20000000000 */
[----:B------:R-:W-:Y:S01]  /*6940*/  FMUL R6, R67, 8388608 ;  /* 0x4b00000043067820 */ /* 0x000fe20000400000 */
[----:B------:R-:W-:Y:S01]  /*6950*/  FSEL R111, R12, R111, P3 ;  /* 0x0000006f0c6f7208 */ /* 0x000fe20001800000 */
[----:B------:R-:W-:Y:S01]  /*6960*/  FMUL R12, R91, 0.25 ;  /* 0x3e8000005b0c7820 */ /* 0x000fe20000400000 */
[----:B------:R-:W-:Y:S01]  /*6970*/  I2FP.F32.S32 R4, R8 ;  /* 0x0000000800047245 */ /* 0x000fe20000201400 */
[----:B------:R-:W-:Y:S01]  /*6980*/  @!P6 FMUL R18, R18, 16777216 ;  /* 0x4b8000001212e820 */ /* 0x000fe20000400000 */
[----:B------:R-:W-:Y:S01]  /*6990*/  FSETP.GEU.AND P5, PT, R67, 1.175494350822287508e-38, PT ;  /* 0x008000004300780b */ /* 0x000fe20003fae000 */
[----:B------:R-:W-:Y:S01]  /*69a0*/  VIADD R11, R80, 0xc0cafb0d ;  /* 0xc0cafb0d500b7836 */ /* 0x000fe20000000000 */
[----:B------:R-:W-:Y:S01]  /*69b0*/  FSEL R147, R10, R147, P2 ;  /* 0x000000930a937208 */ /* 0x000fe20001000000 */
[----:B------:R-:W-:Y:S01]  /*69c0*/  FMUL R10, R127, 0.25 ;  /* 0x3e8000007f0a7820 */ /* 0x000fe20000400000 */
[----:B------:R-:W-:Y:S01]  /*69d0*/  FSEL R73, R6, R67, !P5 ;  /* 0x0000004306497208 */ /* 0x000fe20006800000 */
[----:B------:R-:W-:Y:S01]  /*69e0*/  FFMA.FTZ R3, R4, 1.1920928955078125e-07, R3 ;  /* 0x3400000004037823 */ /* 0x000fe20000010003 */
[----:B------:R-:W-:Y:S01]  /*69f0*/  FSEL R91, R12, R91, P3 ;  /* 0x0000005b0c5b7208 */ /* 0x000fe20001800000 */
[----:B------:R-:W0:Y:S01]  /*6a00*/  MUFU.RCP R4, R18 ;  /* 0x0000001200047308 */ /* 0x000e220000001000 */
[C---:B------:R-:W-:Y:S01]  /*6a10*/  FSETP.GEU.AND P3, PT, |R67|.reuse, 1.175494350822287508e-38, PT ;  /* 0x008000004300780b */ /* 0x040fe20003f6e200 */
[----:B------:R-:W-:Y:S01]  /*6a20*/  @P1 FMUL R67, R67, 0.25 ;  /* 0x3e80000043431820 */ /* 0x000fe20000400000 */
[----:B------:R-:W-:Y:S01]  /*6a30*/  FSEL R127, R10, R127, P2 ;  /* 0x0000007f0a7f7208 */ /* 0x000fe20001000000 */
[----:B------:R-:W-:Y:S01]  /*6a40*/  @!P6 FMUL R33, R33, 16777216 ;  /* 0x4b8000002121e820 */ /* 0x000fe20000400000 */
[----:B------:R-:W-:Y:S01]  /*6a50*/  IADD3 R10, R73, -0x3f3504f3, RZ ;  /* 0xc0cafb0d490a7810 */ /* 0x000fe20007ffe0ff */
[----:B------:R-:W-:Y:S01]  /*6a60*/  @!P6 FMUL R115, R115, 16777216 ;  /* 0x4b8000007373e820 */ /* 0x000fe20000400000 */
[----:B------:R-:W-:Y:S01]  /*6a70*/  LOP3.LUT R15, R11, 0xff800000, RZ, 0xc0, !PT ;  /* 0xff8000000b0f7812 */ /* 0x000fe200078ec0ff */
[----:B------:R-:W-:Y:S01]  /*6a80*/  @!P6 FMUL R29, R29, 16777216 ;  /* 0x4b8000001d1de820 */ /* 0x000fe20000400000 */
[----:B------:R-:W-:Y:S01]  /*6a90*/  LOP3.LUT R10, R10, 0xff800000, RZ, 0xc0, !PT ;  /* 0xff8000000a0a7812 */ /* 0x000fe200078ec0ff */
[----:B------:R-:W-:Y:S01]  /*6aa0*/  @!P6 FMUL R111, R111, 16777216 ;  /* 0x4b8000006f6fe820 */ /* 0x000fe20000400000 */
[----:B------:R-:W-:Y:S01]  /*6ab0*/  FSEL R7, RZ, -23, P5 ;  /* 0xc1b80000ff077808 */ /* 0x000fe20002800000 */
[----:B------:R-:W-:Y:S01]  /*6ac0*/  @!P6 FMUL R25, R25, 16777216 ;  /* 0x4b8000001919e820 */ /* 0x000fe20000400000 */
[----:B------:R-:W-:Y:S01]  /*6ad0*/  FSEL R11, RZ, -23, P4 ;  /* 0xc1b80000ff0b7808 */ /* 0x000fe20002000000 */
[----:B------:R-:W-:Y:S01]  /*6ae0*/  @!P6 FMUL R107, R107, 16777216 ;  /* 0x4b8000006b6be820 */ /* 0x000fe20000400000 */
[----:B------:R-:W-:Y:S01]  /*6af0*/  I2FP.F32.S32 R14, R10 ;  /* 0x0000000a000e7245 */ /* 0x000fe20000201400 */
[----:B------:R-:W-:Y:S01]  /*6b00*/  @!P6 FMUL R21, R21, 16777216 ;  /* 0x4b8000001515e820 */ /* 0x000fe20000400000 */
[----:B------:R-:W-:Y:S01]  /*6b10*/  I2FP.F32.S32 R16, R15 ;  /* 0x0000000f00107245 */ /* 0x000fe20000201400 */
[----:B------:R-:W-:Y:S01]  /*6b20*/  @!P6 FMUL R103, R103, 16777216 ;  /* 0x4b8000006767e820 */ /* 0x000fe20000400000 */
        /* <DEDUP_REMOVED lines=8> */
[----:B------:R-:W-:Y:S01]  /*6bb0*/  FFMA.FTZ R14, R14, 1.1920928955078125e-07, R7 ;  /* 0x340000000e0e7823 */ /* 0x000fe20000010007 */
[----:B------:R-:W-:Y:S01]  /*6bc0*/  FFMA.FTZ R11, R16, 1.1920928955078125e-07, R11 ;  /* 0x34000000100b7823 */ /* 0x000fe2000001000b */
[C---:B0-----:R-:W-:Y:S01]  /*6bd0*/  FMUL R32, R4.reuse, R119 ;  /* 0x0000007704207220 */ /* 0x041fe20000400000 */
[C---:B------:R-:W-:Y:S01]  /*6be0*/  FMUL R33, R4.reuse, R33 ;  /* 0x0000002104217220 */ /* 0x040fe20000400000 */
        /* <DEDUP_REMOVED lines=13> */
[----:B------:R-:W-:Y:S01]  /*6cc0*/  FMUL R16, R4, R45 ;  /* 0x0000002d04107220 */ /* 0x000fe20000400000 */
[C---:B------:R-:W-:Y:S01]  /*6cd0*/  FSETP.GEU.AND P1, PT, |R69|.reuse, 1.175494350822287508e-38, PT ;  /* 0x008000004500780b */ /* 0x040fe20003f2e200 */
[----:B------:R-:W0:Y:S01]  /*6ce0*/  MUFU.RCP R4, R67 ;  /* 0x0000004300047308 */ /* 0x000e220000001000 */
[----:B------:R-:W-:Y:S01]  /*6cf0*/  @P2 FMUL R69, R69, 0.25 ;  /* 0x3e80000045452820 */ /* 0x000fe20000400000 */
[----:B------:R-:W-:Y:S01]  /*6d00*/  FSETP.GEU.AND P2, PT, |R60|, 1.175494350822287508e-38, PT ;  /* 0x008000003c00780b */ /* 0x000fe20003f4e200 */
[----:B------:R-:W-:-:S02]  /*6d10*/  VIADD R6, R78, 0xc0cafb0d ;  /* 0xc0cafb0d4e067836 */ /* 0x000fc40000000000 */
[----:B------:R-:W-:Y:S01]  /*6d20*/  @P0 FMUL R60, R60, 0.25 ;  /* 0x3e8000003c3c0820 */ /* 0x000fe20000400000 */
[----:B------:R-:W-:Y:S01]  /*6d30*/  @!P3 FMUL R17, R17, 16777216 ;  /* 0x4b8000001111b820 */ /* 0x000fe20000400000 */
[----:B------:R-:W-:Y:S01]  /*6d40*/  @!P3 FMUL R117, R117, 16777216 ;  /* 0x4b8000007575b820 */ /* 0x000fe20000400000 */
[----:B------:R-:W-:Y:S01]  /*6d50*/  @!P3 FMUL R35, R35, 16777216 ;  /* 0x4b8000002323b820 */ /* 0x000fe20000400000 */
[----:B------:R-:W-:Y:S01]  /*6d60*/  LOP3.LUT R9, R6, 0xff800000, RZ, 0xc0, !PT ;  /* 0xff80000006097812 */ /* 0x000fe200078ec0ff */
[----:B------:R-:W-:Y:S01]  /*6d70*/  @!P3 FMUL R113, R113, 16777216 ;  /* 0x4b8000007171b820 */ /* 0x000fe20000400000 */
[----:B------:R-:W-:Y:S01]  /*6d80*/  @!P3 FMUL R109, R109, 16777216 ;  /* 0x4b8000006d6db820 */ /* 0x000fe20000400000 */
        /* <DEDUP_REMOVED lines=31> */
[----:B------:R-:W0:Y:S01]  /*6f80*/  MUFU.RCP R17, R60 ;  /* 0x0000003c00117308 */ /* 0x000e220000001000 */
[----:B------:R-:W-:Y:S01]  /*6f90*/  @!P1 FMUL R123, R123, 16777216 ;  /* 0x4b8000007b7b9820 */ /* 0x000fe20000400000 */
[----:B------:R-:W-:Y:S01]  /*6fa0*/  @!P1 FMUL R65, R65, 16777216 ;  /* 0x4b80000041419820 */ /* 0x000fe20000400000 */
[----:B------:R-:W-:Y:S01]  /*6fb0*/  @!P2 FMUL R68, R68, 16777216 ;  /* 0x4b8000004444a820 */ /* 0x000fe20000400000 */
[----:B------:R-:W-:Y:S01]  /*6fc0*/  @!P2 FMUL R120, R120, 16777216 ;  /* 0x4b8000007878a820 */ /* 0x000fe20000400000 */
[----:B------:R-:W-:Y:S01]  /*6fd0*/  @!P1 FMUL R151, R151, 16777216 ;  /* 0x4b80000097979820 */ /* 0x000fe20000400000 */
[----:B------:R-:W-:Y:S01]  /*6fe0*/  @!P1 FMUL R49, R49, 16777216 ;  /* 0x4b80000031319820 */ /* 0x000fe20000400000 */
[----:B------:R-:W-:Y:S01]  /*6ff0*/  @!P1 FMUL R147, R147, 16777216 ;  /* 0x4b80000093939820 */ /* 0x000fe20000400000 */
[----:B------:R-:W1:Y:S01]  /*7000*/  MUFU.RCP R4, R69 ;  /* 0x0000004500047308 */ /* 0x000e620000001000 */
        /* <DEDUP_REMOVED lines=11> */
[C---:B0-----:R-:W-:Y:S01]  /*70c0*/  FMUL R19, R17.reuse, R68 ;  /* 0x0000004411137220 */ /* 0x041fe20000400000 */
[----:B------:R-:W-:Y:S01]  /*70d0*/  FMUL R120, R17, R120 ;  /* 0x0000007811787220 */ /* 0x000fe20000400000 */
[----:B------:R-:W-:Y:S01]  /*70e0*/  IMAD.IADD R8, R71, 0x1, -R8 ;  /* 0x0000000147087824 */ /* 0x000fe200078e0a08 */
[----:B------:R-:W-:Y:S01]  /*70f0*/  F2FP.BF16.F32.PACK_AB R6, R6, R47 ;  /* 0x0000002f0606723e */ /* 0x000fe200000010ff */
[----:B------:R-:W-:-:S02]  /*7100*/  IMAD.IADD R9, R78, 0x1, -R9 ;  /* 0x000000014e097824 */ /* 0x000fc400078e0a09 */
[C---:B-1----:R-:W-:Y:S01]  /*7110*/  FMUL R5, R4.reuse, R123 ;  /* 0x0000007b04057220 */ /* 0x042fe20000400000 */
        /* <DEDUP_REMOVED lines=15> */
[----:B------:R-:W-:Y:S01]  /*7210*/  IMAD.IADD R15, R80, 0x1, -R15 ;  /* 0x00000001500f7824 */ /* 0x000fe200078e0a0f */
[----:B------:R-:W-:Y:S01]  /*7220*/  F2FP.BF16.F32.PACK_AB R4, R19, R120 ;  /* 0x000000781304723e */ /* 0x000fe200000010ff */
[----:B------:R-:W-:Y:S01]  /*7230*/  IMAD.MOV.U32 R19, RZ, RZ, 0x3dc6b27f ;  /* 0x3dc6b27fff137424 */ /* 0x000fe200078e00ff */
[----:B------:R-:W-:Y:S01]  /*7240*/  F2FP.BF16.F32.PACK_AB R5, R5, R76 ;  /* 0x0000004c0505723e */ /* 0x000fe200000010ff */
[----:B------:R-:W-:Y:S01]  /*7250*/  FADD R8, R8, -1 ;  /* 0xbf80000008087421 */ /* 0x000fe20000000000 */
[----:B------:R-:W-:Y:S01]  /*7260*/  F2FP.BF16.F32.PACK_AB R7, R7, R16 ;  /* 0x000000100707723e */ /* 0x000fe200000010ff */
[----:B------:R-:W-:Y:S01]  /*7270*/  FADD R9, R9, -1 ;  /* 0xbf80000009097421 */ /* 0x000fe20000000000 */
[----:B------:R-:W-:Y:S01]  /*7280*/  IADD3 R10, R73, -R10, RZ ;  /* 0x8000000a490a7210 */ /* 0x000fe20007ffe0ff */
[----:B------:R-:W-:Y:S01]  /*7290*/  FADD R15, R15, -1 ;  /* 0xbf8000000f0f7421 */ /* 0x000fe20000000000 */
[----:B------:R-:W-:Y:S01]  /*72a0*/  ISETP.GE.U32.AND P1, PT, R78, 0x7f800000, PT ;  /* 0x7f8000004e00780c */ /* 0x000fe20003f26070 */
[----:B------:R0:W-:Y:S01]  /*72b0*/  STSM.16.M88.4 [R2], R4 ;  /* 0x0000000402007844 */ /* 0x0001e20000000200 */
[----:B------:R-:W-:Y:S01]  /*72c0*/  ISETP.GE.U32.AND P0, PT, R71, 0x7f800000, PT ;  /* 0x7f8000004700780c */ /* 0x000fe20003f06070 */
[----:B------:R-:W-:Y:S01]  /*72d0*/  FADD R10, R10, -1 ;  /* 0xbf8000000a0a7421 */ /* 0x000fe20000000000 */
[----:B------:R-:W-:Y:S01]  /*72e0*/  ISETP.GE.U32.AND P5, PT, R73, 0x7f800000, PT ;  /* 0x7f8000004900780c */ /* 0x000fe20003fa6070 */
[----:B------:R-:W-:Y:S01]  /*72f0*/  @!P2 FMUL R36, R36, 16777216 ;  /* 0x4b8000002424a820 */ /* 0x000fe20000400000 */
[----:B------:R-:W-:Y:S01]  /*7300*/  ISETP.GE.U32.AND P4, PT, R80, 0x7f800000, PT ;  /* 0x7f8000005000780c */ /* 0x000fe20003f86070 */
[----:B------:R-:W-:Y:S01]  /*7310*/  @!P2 FMUL R148, R148, 16777216 ;  /* 0x4b8000009494a820 */ /* 0x000fe20000400000 */
[----:B------:R-:W-:Y:S01]  /*7320*/  @!P2 FMUL R52, R52, 16777216 ;  /* 0x4b8000003434a820 */ /* 0x000fe20000400000 */
[----:B------:R-:W-:Y:S01]  /*7330*/  FMUL R37, R17, R36 ;  /* 0x0000002411257220 */ /* 0x000fe20000400000 */
[----:B------:R-:W-:Y:S01]  /*7340*/  LOP3.LUT R36, R252, 0xff, RZ, 0xc0, !PT ;  /* 0x000000fffc247812 */ /* 0x000fe200078ec0ff */
[----:B------:R-:W-:Y:S01]  /*7350*/  @!P2 FMUL R144, R144, 16777216 ;  /* 0x4b8000009090a820 */ /* 0x000fe20000400000 */
[----:B------:R-:W-:Y:S01]  /*7360*/  @!P2 FMUL R58, R58, 16777216 ;  /* 0x4b8000003a3aa820 */ /* 0x000fe20000400000 */
[----:B------:R-:W-:Y:S01]  /*7370*/  @!P2 FMUL R140, R140, 16777216 ;  /* 0x4b8000008c8ca820 */ /* 0x000fe20000400000 */
[----:B------:R-:W-:Y:S01]  /*7380*/  LEA R36, R36, UR16, 0x4 ;  /* 0x0000001024247c11 */ /* 0x000fe2000f8e20ff */
[----:B------:R-:W-:Y:S01]  /*7390*/  @!P2 FMUL R62, R62, 16777216 ;  /* 0x4b8000003e3ea820 */ /* 0x000fe20000400000 */
[----:B------:R-:W-:Y:S01]  /*73a0*/  @!P2 FMUL R136, R136, 16777216 ;  /* 0x4b8000008888a820 */ /* 0x000fe20000400000 */
[-C--:B0-----:R-:W-:Y:S01]  /*73b0*/  FFMA.FTZ R5, R8, R19.reuse, -0.16845393180847167969 ;  /* 0xbe2c7f3008057423 */ /* 0x081fe20000010013 */
[-C--:B------:R-:W-:Y:S01]  /*73c0*/  FFMA.FTZ R4, R9, R19.reuse, -0.16845393180847167969 ;  /* 0xbe2c7f3009047423 */ /* 0x080fe20000010013 */
[-C--:B------:R-:W-:Y:S01]  /*73d0*/  FFMA.FTZ R6, R15, R19.reuse, -0.16845393180847167969 ;  /* 0xbe2c7f300f067423 */ /* 0x080fe20000010013 */
[----:B------:R-:W-:Y:S01]  /*73e0*/  FFMA.FTZ R7, R10, R19, -0.16845393180847167969 ;  /* 0xbe2c7f300a077423 */ /* 0x000fe20000010013 */
[----:B------:R-:W-:Y:S01]  /*73f0*/  FFMA.FTZ R5, R8, R5, 0.1716887056827545166 ;  /* 0x3e2fcf2a08057423 */ /* 0x000fe20000010005 */
[----:B------:R-:W-:Y:S01]  /*7400*/  FFMA.FTZ R4, R9, R4, 0.1716887056827545166 ;  /* 0x3e2fcf2a09047423 */ /* 0x000fe20000010004 */
[----:B------:R-:W-:Y:S01]  /*7410*/  FFMA.FTZ R6, R15, R6, 0.1716887056827545166 ;  /* 0x3e2fcf2a0f067423 */ /* 0x000fe20000010006 */
[----:B------:R-:W-:Y:S01]  /*7420*/  FFMA.FTZ R7, R10, R7, 0.1716887056827545166 ;  /* 0x3e2fcf2a0a077423 */ /* 0x000fe20000010007 */
[----:B------:R-:W-:Y:S01]  /*7430*/  FFMA.FTZ R5, R8, R5, -0.17900948226451873779 ;  /* 0xbe374e4308057423 */ /* 0x000fe20000010005 */
[----:B------:R-:W-:Y:S01]  /*7440*/  FFMA.FTZ R4, R9, R4, -0.17900948226451873779 ;  /* 0xbe374e4309047423 */ /* 0x000fe20000010004 */
[----:B------:R-:W-:Y:S01]  /*7450*/  FFMA.FTZ R6, R15, R6, -0.17900948226451873779 ;  /* 0xbe374e430f067423 */ /* 0x000fe20000010006 */
[----:B------:R-:W-:Y:S01]  /*7460*/  FFMA.FTZ R7, R10, R7, -0.17900948226451873779 ;  /* 0xbe374e430a077423 */ /* 0x000fe20000010007 */
[----:B------:R-:W-:Y:S01]  /*7470*/  FFMA.FTZ R5, R8, R5, 0.20512372255325317383 ;  /* 0x3e520bf408057423 */ /* 0x000fe20000010005 */
[----:B------:R-:W-:Y:S01]  /*7480*/  FFMA.FTZ R4, R9, R4, 0.20512372255325317383 ;  /* 0x3e520bf409047423 */ /* 0x000fe20000010004 */
[----:B------:R-:W-:Y:S01]  /*7490*/  FFMA.FTZ R6, R15, R6, 0.20512372255325317383 ;  /* 0x3e520bf40f067423 */ /* 0x000fe20000010006 */
[----:B------:R-:W-:Y:S01]  /*74a0*/  FFMA.FTZ R7, R10, R7, 0.20512372255325317383 ;  /* 0x3e520bf40a077423 */ /* 0x000fe20000010007 */
[----:B------:R-:W-:Y:S01]  /*74b0*/  FFMA.FTZ R5, R8, R5, -0.24046532809734344482 ;  /* 0xbe763c8b08057423 */ /* 0x000fe20000010005 */
[----:B------:R-:W-:Y:S01]  /*74c0*/  FFMA.FTZ R4, R9, R4, -0.24046532809734344482 ;  /* 0xbe763c8b09047423 */ /* 0x000fe20000010004 */
[----:B------:R-:W-:Y:S01]  /*74d0*/  FFMA.FTZ R6, R15, R6, -0.24046532809734344482 ;  /* 0xbe763c8b0f067423 */ /* 0x000fe20000010006 */
[----:B------:R-:W-:Y:S01]  /*74e0*/  FFMA.FTZ R7, R10, R7, -0.24046532809734344482 ;  /* 0xbe763c8b0a077423 */ /* 0x000fe20000010007 */
[----:B------:R-:W-:Y:S01]  /*74f0*/  FFMA.FTZ R5, R8, R5, 0.28857114911079406738 ;  /* 0x3e93bf9908057423 */ /* 0x000fe20000010005 */
[----:B------:R-:W-:Y:S01]  /*7500*/  FFMA.FTZ R4, R9, R4, 0.28857114911079406738 ;  /* 0x3e93bf9909047423 */ /* 0x000fe20000010004 */
[----:B------:R-:W-:Y:S01]  /*7510*/  FFMA.FTZ R6, R15, R6, 0.28857114911079406738 ;  /* 0x3e93bf990f067423 */ /* 0x000fe20000010006 */
[----:B------:R-:W-:Y:S01]  /*7520*/  FFMA.FTZ R7, R10, R7, 0.28857114911079406738 ;  /* 0x3e93bf990a077423 */ /* 0x000fe20000010007 */
[----:B------:R-:W-:Y:S01]  /*7530*/  FFMA.FTZ R5, R8, R5, -0.36067417263984680176 ;  /* 0xbeb8aa4908057423 */ /* 0x000fe20000010005 */
[----:B------:R-:W-:Y:S01]  /*7540*/  FFMA.FTZ R4, R9, R4, -0.36067417263984680176 ;  /* 0xbeb8aa4909047423 */ /* 0x000fe20000010004 */
[----:B------:R-:W-:Y:S01]  /*7550*/  FFMA.FTZ R6, R15, R6, -0.36067417263984680176 ;  /* 0xbeb8aa490f067423 */ /* 0x000fe20000010006 */
[----:B------:R-:W-:Y:S01]  /*7560*/  FFMA.FTZ R7, R10, R7, -0.36067417263984680176 ;  /* 0xbeb8aa490a077423 */ /* 0x000fe20000010007 */
[----:B------:R-:W-:Y:S01]  /*7570*/  FFMA.FTZ R5, R8, R5, 0.48089820146560668945 ;  /* 0x3ef6384a08057423 */ /* 0x000fe20000010005 */
[----:B------:R-:W-:Y:S01]  /*7580*/  FFMA.FTZ R4, R9, R4, 0.48089820146560668945 ;  /* 0x3ef6384a09047423 */ /* 0x000fe20000010004 */
[----:B------:R-:W-:Y:S01]  /*7590*/  FFMA.FTZ R6, R15, R6, 0.48089820146560668945 ;  /* 0x3ef6384a0f067423 */ /* 0x000fe20000010006 */
[----:B------:R-:W-:Y:S01]  /*75a0*/  FFMA.FTZ R7, R10, R7, 0.48089820146560668945 ;  /* 0x3ef6384a0a077423 */ /* 0x000fe20000010007 */
[----:B------:R-:W-:Y:S01]  /*75b0*/  FFMA.FTZ R5, R8, R5, -0.72134751081466674805 ;  /* 0xbf38aa3b08057423 */ /* 0x000fe20000010005 */
[----:B------:R-:W-:Y:S01]  /*75c0*/  FFMA.FTZ R4, R9, R4, -0.72134751081466674805 ;  /* 0xbf38aa3b09047423 */ /* 0x000fe20000010004 */
[----:B------:R-:W-:Y:S01]  /*75d0*/  FFMA.FTZ R6, R15, R6, -0.72134751081466674805 ;  /* 0xbf38aa3b0f067423 */ /* 0x000fe20000010006 */
[----:B------:R-:W-:Y:S01]  /*75e0*/  FFMA.FTZ R7, R10, R7, -0.72134751081466674805 ;  /* 0xbf38aa3b0a077423 */ /* 0x000fe20000010007 */
[----:B------:R-:W-:Y:S01]  /*75f0*/  FMUL R5, R8, R5 ;  /* 0x0000000508057220 */ /* 0x000fe20000400000 */
[----:B------:R-:W-:Y:S01]  /*7600*/  FMUL R4, R9, R4 ;  /* 0x0000000409047220 */ /* 0x000fe20000400000 */
[----:B------:R-:W-:Y:S01]  /*7610*/  FMUL R6, R15, R6 ;  /* 0x000000060f067220 */ /* 0x000fe20000400000 */
[----:B------:R-:W-:Y:S01]  /*7620*/  FMUL R7, R10, R7 ;  /* 0x000000070a077220 */ /* 0x000fe20000400000 */
[----:B------:R-:W-:Y:S01]  /*7630*/  FMUL R5, R8, R5 ;  /* 0x0000000508057220 */ /* 0x000fe20000400000 */
[----:B------:R-:W-:Y:S01]  /*7640*/  FMUL R4, R9, R4 ;  /* 0x0000000409047220 */ /* 0x000fe20000400000 */
[----:B------:R-:W-:Y:S01]  /*7650*/  FMUL R6, R15, R6 ;  /* 0x000000060f067220 */ /* 0x000fe20000400000 */
[----:B------:R-:W-:Y:S01]  /*7660*/  FMUL R7, R10, R7 ;  /* 0x000000070a077220 */ /* 0x000fe20000400000 */
[----:B------:R-:W-:Y:S01]  /*7670*/  FFMA.FTZ R8, R8, 1.4426950216293334961, R5 ;  /* 0x3fb8aa3b08087823 */ /* 0x000fe20000010005 */
[----:B------:R-:W-:Y:S01]  /*7680*/  FFMA.FTZ R9, R9, 1.4426950216293334961, R4 ;  /* 0x3fb8aa3b09097823 */ /* 0x000fe20000010004 */
[----:B------:R-:W-:Y:S01]  /*7690*/  FFMA.FTZ R6, R15, 1.4426950216293334961, R6 ;  /* 0x3fb8aa3b0f067823 */ /* 0x000fe20000010006 */
[----:B------:R-:W-:-:S02]  /*76a0*/  @P1 IMAD.MOV.U32 R5, RZ, RZ, 0x7f800000 ;  /* 0x7f800000ff051424 */ /* 0x000fc400078e00ff */
[----:B------:R-:W-:Y:S01]  /*76b0*/  FFMA.FTZ R7, R10, 1.4426950216293334961, R7 ;  /* 0x3fb8aa3b0a077823 */ /* 0x000fe20000010007 */
[----:B------:R-:W-:Y:S01]  /*76c0*/  FADD R12, R12, R9 ;  /* 0x000000090c0c7221 */ /* 0x000fe20000000000 */
[----:B------:R-:W-:Y:S01]  /*76d0*/  FADD R15, R11, R6 ;  /* 0x000000060b0f7221 */ /* 0x000fe20000000000 */
[----:B------:R-:W-:Y:S01]  /*76e0*/  @P1 FFMA.FTZ R12, R78, R5, +INF ;  /* 0x7f8000004e0c1423 */ /* 0x000fe20000010005 */
[----:B------:R-:W-:Y:S01]  /*76f0*/  @P0 IMAD.MOV.U32 R4, RZ, RZ, 0x7f800000 ;  /* 0x7f800000ff040424 */ /* 0x000fe200078e00ff */
[----:B------:R-:W-:Y:S01]  /*7700*/  @P4 MOV R5, 0x7f800000 ;  /* 0x7f80000000054802 */ /* 0x000fe20000000f00 */
[----:B------:R-:W-:Y:S02]  /*7710*/  @P5 IMAD.MOV.U32 R6, RZ, RZ, 0x7f800000 ;  /* 0x7f800000ff065424 */ /* 0x000fe400078e00ff */
[----:B------:R-:W-:Y:S01]  /*7720*/  FADD R3, R3, R8 ;  /* 0x0000000803037221 */ /* 0x000fe20000000000 */
[----:B------:R-:W-:Y:S01]  /*7730*/  BAR.SYNC.DEFER_BLOCKING 0x0 ;  /* 0x0000000000007b1d */ /* 0x000fe20000010000 */
[----:B------:R-:W-:Y:S01]  /*7740*/  FADD R14, R14, R7 ;  /* 0x000000070e0e7221 */ /* 0x000fe20000000000 */
[----:B------:R-:W-:Y:S01]  /*7750*/  @P0 FFMA.FTZ R3, R71, R4, +INF ;  /* 0x7f80000047030423 */ /* 0x000fe20000010004 */
[----:B------:R-:W-:Y:S01]  /*7760*/  @P5 FFMA.FTZ R14, R73, R6, +INF ;  /* 0x7f800000490e5423 */ /* 0x000fe20000010006 */
[----:B------:R-:W-:Y:S01]  /*7770*/  @P4 FFMA.FTZ R15, R80, R5, +INF ;  /* 0x7f800000500f4423 */ /* 0x000fe20000010005 */
[----:B------:R-:W-:Y:S01]  /*7780*/  @!P2 FMUL R66, R66, 16777216 ;  /* 0x4b8000004242a820 */ /* 0x000fe20000400000 */
[----:B------:R-:W-:Y:S01]  /*7790*/  @!P2 FMUL R132, R132, 16777216 ;  /* 0x4b8000008484a820 */ /* 0x000fe20000400000 */
[----:B------:R-:W-:Y:S01]  /*77a0*/  @!P2 FMUL R70, R70, 16777216 ;  /* 0x4b8000004646a820 */ /* 0x000fe20000400000 */
[----:B------:R-:W-:Y:S01]  /*77b0*/  @!P2 FMUL R128, R128, 16777216 ;  /* 0x4b8000008080a820 */ /* 0x000fe20000400000 */
[----:B------:R-:W-:Y:S01]  /*77c0*/  @!P2 FMUL R74, R74, 16777216 ;  /* 0x4b8000004a4aa820 */ /* 0x000fe20000400000 */
[----:B------:R-:W-:Y:S01]  /*77d0*/  @!P2 FMUL R124, R124, 16777216 ;  /* 0x4b8000007c7ca820 */ /* 0x000fe20000400000 */
        /* <DEDUP_REMOVED lines=13> */
[----:B------:R-:W0:Y:S01]  /*78b0*/  LDS.128 R4, [R36] ;  /* 0x0000000024047984 */ /* 0x000e220000000c00 */
[----:B------:R-:W-:Y:S01]  /*78c0*/  F2FP.BF16.F32.PACK_AB R18, R18, R43 ;  /* 0x0000002b1212723e */ /* 0x000fe200000010ff */
[----:B------:R-:W-:Y:S01]  /*78d0*/  IMAD R51, R175, 0x6, RZ ;  /* 0x00000006af337824 */ /* 0x000fe200078e02ff */
[----:B------:R-:W-:Y:S01]  /*78e0*/  F2FP.BF16.F32.PACK_AB R19, R95, R20 ;  /* 0x000000145f13723e */ /* 0x000fe200000010ff */
[C---:B------:R-:W-:Y:S01]  /*78f0*/  IMAD R65, R175.reuse, 0xc, RZ ;  /* 0x0000000caf417824 */ /* 0x040fe200078e02ff */
[----:B------:R-:W-:Y:S01]  /*7900*/  F2FP.BF16.F32.PACK_AB R16, R16, R17 ;  /* 0x000000111010723e */ /* 0x000fe200000010ff */
[----:B------:R-:W-:Y:S01]  /*7910*/  IMAD R49, R175, 0x5, RZ ;  /* 0x00000005af317824 */ /* 0x000fe200078e02ff */
[----:B------:R-:W-:Y:S01]  /*7920*/  F2FP.BF16.F32.PACK_AB R17, R127, R72 ;  /* 0x000000487f11723e */ /* 0x000fe200000010ff */
[----:B------:R-:W-:Y:S01]  /*7930*/  BAR.SYNC.DEFER_BLOCKING 0x0 ;  /* 0x0000000000007b1d */ /* 0x000fe20000010000 */
[----:B------:R-:W-:Y:S01]  /*7940*/  F2FP.BF16.F32.PACK_AB R21, R21, R68 ;  /* 0x000000441515723e */ /* 0x000fe200000010ff */
[C---:B------:R-:W-:Y:S01]  /*7950*/  IMAD R59, R175.reuse, 0x9, RZ ;  /* 0x00000009af3b7824 */ /* 0x040fe200078e02ff */
[----:B------:R-:W-:Y:S01]  /*7960*/  F2FP.BF16.F32.PACK_AB R68, R66, R23 ;  /* 0x000000174244723e */ /* 0x000fe200000010ff */
[C---:B------:R-:W-:Y:S01]  /*7970*/  IMAD R89, R175.reuse, 0x18, RZ ;  /* 0x00000018af597824 */ /* 0x040fe200078e02ff */
[----:B------:R-:W-:Y:S01]  /*7980*/  F2FP.BF16.F32.PACK_AB R20, R70, R45 ;  /* 0x0000002d4614723e */ /* 0x000fe200000010ff */
[----:B------:R-:W-:Y:S01]  /*7990*/  IMAD R93, R175, 0x1a, RZ ;  /* 0x0000001aaf5d7824 */ /* 0x000fe200078e02ff */
[----:B------:R-:W-:Y:S01]  /*79a0*/  F2FP.BF16.F32.PACK_AB R22, R22, R39 ;  /* 0x000000271616723e */ /* 0x000fe200000010ff */
[----:B------:R-:W-:Y:S01]  /*79b0*/  IMAD R39, R251, UR5, RZ ;  /* 0x00000005fb277c24 */ /* 0x000fe2000f8e02ff */
[----:B------:R-:W-:Y:S01]  /*79c0*/  F2FP.BF16.F32.PACK_AB R23, R99, R46 ;  /* 0x0000002e6317723e */ /* 0x000fe200000010ff */
[----:B------:R-:W-:Y:S01]  /*79d0*/  USHF.L.U32 UR5, UR4, 0x1, URZ ;  /* 0x0000000104057899 */ /* 0x000fe2000800063f */
[----:B------:R-:W-:Y:S01]  /*79e0*/  FSETP.NEU.AND P3, PT, R71, RZ, PT ;  /* 0x000000ff4700720b */ /* 0x000fe20003f6d000 */
[----:B------:R-:W-:Y:S01]  /*79f0*/  IMAD R97, R175, 0x1c, RZ ;  /* 0x0000001caf617824 */ /* 0x000fe200078e02ff */
[----:B------:R-:W-:Y:S01]  /*7a00*/  F2FP.BF16.F32.PACK_AB R69, R135, R64 ;  /* 0x000000408745723e */ /* 0x000fe200000010ff */
[----:B------:R-:W-:Y:S01]  /*7a10*/  IMAD R67, R175, 0xd, RZ ;  /* 0x0000000daf437824 */ /* 0x000fe200078e02ff */
[----:B------:R-:W-:Y:S01]  /*7a20*/  F2FP.BF16.F32.PACK_AB R70, R101, R44 ;  /* 0x0000002c6546723e */ /* 0x000fe200000010ff */
[----:B------:R-:W-:Y:S01]  /*7a30*/  IMAD R101, R175, 0x1e, RZ ;  /* 0x0000001eaf657824 */ /* 0x000fe200078e02ff */
[----:B------:R-:W-:Y:S01]  /*7a40*/  F2FP.BF16.F32.PACK_AB R71, R103, R42 ;  /* 0x0000002a6747723e */ /* 0x000fe200000010ff */
[----:B------:R-:W-:Y:S01]  /*7a50*/  IMAD R117, R175, 0x26, RZ ;  /* 0x00000026af757824 */ /* 0x000fe200078e02ff */
[----:B------:R-:W-:Y:S01]  /*7a60*/  F2FP.BF16.F32.PACK_AB R44, R62, R41 ;  /* 0x000000293e2c723e */ /* 0x000fe200000010ff */
[----:B------:R-:W1:Y:S01]  /*7a70*/  LDC.64 R42, c[0x0][0x228] ;  /* 0x00008a00ff2a7b82 */ /* 0x000e620000000a00 */
[----:B------:R-:W-:Y:S01]  /*7a80*/  F2FP.BF16.F32.PACK_AB R45, R139, R60 ;  /* 0x0000003c8b2d723e */ /* 0x000fe200000010ff */
[----:B------:R-:W-:Y:S01]  /*7a90*/  IMAD.SHL.U32 R41, R39, 0x2, RZ ;  /* 0x0000000227297824 */ /* 0x000fe200078e00ff */
[----:B------:R-:W-:Y:S01]  /*7aa0*/  F2FP.BF16.F32.PACK_AB R46, R105, R40 ;  /* 0x00000028692e723e */ /* 0x000fe200000010ff */
[----:B------:R-:W-:Y:S01]  /*7ab0*/  STSM.16.M88.4 [R2], R16 ;  /* 0x0000001002007844 */ /* 0x000fe20000000200 */
[----:B------:R-:W-:Y:S01]  /*7ac0*/  F2FP.BF16.F32.PACK_AB R47, R107, R38 ;  /* 0x000000266b2f723e */ /* 0x000fe200000010ff */
[----:B------:R-:W-:Y:S01]  /*7ad0*/  IMAD.HI R40, R39, 0x2, RZ ;  /* 0x0000000227287827 */ /* 0x000fe200078e02ff */
[----:B------:R-:W-:Y:S01]  /*7ae0*/  F2FP.BF16.F32.PACK_AB R60, R58, R27 ;  /* 0x0000001b3a3c723e */ /* 0x000fe200000010ff */
[----:B------:R-:W-:Y:S01]  /*7af0*/  BAR.SYNC.DEFER_BLOCKING 0x0 ;  /* 0x0000000000007b1d */ /* 0x000fe20000010000 */
[----:B------:R-:W-:Y:S01]  /*7b00*/  F2FP.BF16.F32.PACK_AB R62, R109, R26 ;  /* 0x0000001a6d3e723e */ /* 0x000fe200000010ff */
[C---:B------:R-:W-:Y:S01]  /*7b10*/  IMAD R109, R175.reuse, 0x22, RZ ;  /* 0x00000022af6d7824 */ /* 0x040fe200078e02ff */
[----:B------:R-:W-:Y:S01]  /*7b20*/  F2FP.BF16.F32.PACK_AB R63, R24, R25 ;  /* 0x00000019183f723e */ /* 0x000fe200000010ff */
[----:B------:R-:W-:Y:S01]  /*7b30*/  IMAD R121, R175, 0x28, RZ ;  /* 0x00000028af797824 */ /* 0x000fe200078e02ff */
        /* <DEDUP_REMOVED lines=9> */
[----:B------:R-:W-:Y:S01]  /*7bd0*/  IMAD R169, R175, 0x36, RZ ;  /* 0x00000036afa97824 */ /* 0x000fe200078e02ff */
[----:B------:R-:W-:Y:S01]  /*7be0*/  F2FP.BF16.F32.PACK_AB R149, R151, R48 ;  /* 0x000000309795723e */ /* 0x000fe200000010ff */
[----:B------:R-:W-:Y:S01]  /*7bf0*/  IMAD R91, R175, 0x19, RZ ;  /* 0x00000019af5b7824 */ /* 0x000fe200078e02ff */
[----:B-1----:R-:W-:Y:S01]  /*7c00*/  IADD3 R38, P4, P5, R41, UR5, R42 ;  /* 0x0000000529267c10 */ /* 0x002fe2000fd9e02a */
[----:B------:R-:W-:Y:S01]  /*7c10*/  UIMAD.WIDE UR4, UR4, 0x2, URZ ;  /* 0x00000002040478a5 */ /* 0x000fe2000f8e023f */
[----:B------:R-:W-:Y:S01]  /*7c20*/  F2FP.BF16.F32.PACK_AB R150, R34, R35 ;  /* 0x000000232296723e */ /* 0x000fe200000010ff */
[C---:B------:R-:W-:Y:S01]  /*7c30*/  IMAD R173, R175.reuse, 0x38, RZ ;  /* 0x00000038afad7824 */ /* 0x040fe200078e02ff */
[----:B------:R-:W-:Y:S01]  /*7c40*/  F2FP.BF16.F32.PACK_AB R151, R32, R33 ;  /* 0x000000212097723e */ /* 0x000fe200000010ff */
[----:B------:R-:W-:Y:S01]  /*7c50*/  IMAD R95, R175, 0x1b, RZ ;  /* 0x0000001baf5f7824 */ /* 0x000fe200078e02ff */
[----:B------:R-:W-:Y:S01]  /*7c60*/  FSETP.NEU.AND P1, PT, R73, RZ, PT ;  /* 0x000000ff4900720b */ /* 0x000fe20003f2d000 */
[----:B------:R-:W1:Y:S01]  /*7c70*/  LDS.128 R8, [R36] ;  /* 0x0000000024087984 */ /* 0x000e620000000c00 */
[----:B------:R-:W-:Y:S01]  /*7c80*/  IADD3.X R39, R40, UR5, R43, P4, P5 ;  /* 0x0000000528277c10 */ /* 0x000fe2000a7ea42b */
[C---:B------:R-:W-:Y:S01]  /*7c90*/  IMAD.SHL.U32 R43, R175.reuse, 0x2, RZ ;  /* 0x00000002af2b7824 */ /* 0x040fe200078e00ff */
[----:B------:R-:W-:Y:S01]  /*7ca0*/  LEA R42, P5, R175, R38, 0x2 ;  /* 0x00000026af2a7211 */ /* 0x000fe200078a10ff */
[----:B------:R-:W-:Y:S01]  /*7cb0*/  BAR.SYNC.DEFER_BLOCKING 0x0 ;  /* 0x0000000000007b1d */ /* 0x000fe20000010000 */
[----:B------:R-:W-:Y:S01]  /*7cc0*/  F2FP.BF16.F32.PACK_AB R148, R37, R148 ;  /* 0x000000942594723e */ /* 0x000fe200000010ff */
[----:B------:R-:W-:Y:S01]  /*7cd0*/  IMAD R145, R175, 0x3a, RZ ;  /* 0x0000003aaf917824 */ /* 0x000fe200078e02ff */
[----:B------:R-:W-:Y:S01]  /*7ce0*/  IADD3 R40, P4, R43, R38, RZ ;  /* 0x000000262b287210 */ /* 0x000fe20007f9e0ff */
[----:B------:R-:W-:Y:S01]  /*7cf0*/  IMAD R133, R175, 0x3c, RZ ;  /* 0x0000003caf857824 */ /* 0x000fe200078e02ff */
[-C--:B------:R-:W-:Y:S01]  /*7d00*/  LEA.HI.X.SX32 R43, R43, R39.reuse, 0x1, P5 ;  /* 0x000000272b2b7211 */ /* 0x080fe200028f0eff */
[C---:B------:R-:W-:Y:S01]  /*7d10*/  IMAD R99, R175.reuse, 0x1d, RZ ;  /* 0x0000001daf637824 */ /* 0x040fe200078e02ff */
[C---:B------:R-:W-:Y:S01]  /*7d20*/  LEA.HI.X.SX32 R41, R175.reuse, R39, 0x1, P4 ;  /* 0x00000027af297211 */ /* 0x040fe200020f0eff */
[C---:B------:R-:W-:Y:S01]  /*7d30*/  IMAD R37, R175.reuse, 0x3e, RZ ;  /* 0x0000003eaf257824 */ /* 0x040fe200078e02ff */
[C---:B------:R-:W-:Y:S01]  /*7d40*/  SHF.L.U32 R73, R175.reuse, 0x4, RZ ;  /* 0x00000004af497819 */ /* 0x040fe200000006ff */
[C---:B------:R-:W-:Y:S01]  /*7d50*/  IMAD R177, R175.reuse, 0x42, RZ ;  /* 0x00000042afb17824 */ /* 0x040fe200078e02ff */
[----:B------:R-:W-:Y:S01]  /*7d60*/  FSETP.NEU.AND P2, PT, R78, RZ, PT ;  /* 0x000000ff4e00720b */ /* 0x000fe20003f4d000 */
[C---:B------:R-:W-:Y:S01]  /*7d70*/  IMAD R103, R175.reuse, 0x1f, RZ ;  /* 0x0000001faf677824 */ /* 0x040fe200078e02ff */
[----:B------:R-:W-:Y:S01]  /*7d80*/  FSETP.NEU.AND P0, PT, R80, RZ, PT ;  /* 0x000000ff5000720b */ /* 0x000fe20003f0d000 */
[C---:B------:R-:W-:Y:S01]  /*7d90*/  IMAD.SHL.U32 R105, R175.reuse, 0x20, RZ ;  /* 0x00000020af697824 */ /* 0x040fe200078e00ff */
[----:B------:R-:W-:Y:S01]  /*7da0*/  FSEL R14, R14, -INF , P1 ;  /* 0xff8000000e0e7808 */ /* 0x000fe20000800000 */
[----:B------:R-:W-:Y:S01]  /*7db0*/  IMAD R179, R175, 0x44, RZ ;  /* 0x00000044afb37824 */ /* 0x000fe200078e02ff */
[----:B------:R-:W-:Y:S01]  /*7dc0*/  FSEL R15, R15, -INF , P0 ;  /* 0xff8000000f0f7808 */ /* 0x000fe20000000000 */
[C---:B------:R-:W-:Y:S01]  /*7dd0*/  IMAD R107, R175.reuse, 0x21, RZ ;  /* 0x00000021af6b7824 */ /* 0x040fe200078e02ff */
[----:B------:R-:W-:Y:S01]  /*7de0*/  ULDC UR4, c[0x0][0x27c] ;  /* 0x00009f0000047ab9 */ /* 0x000fe20000000800 */
[----:B------:R-:W-:-:S02]  /*7df0*/  IMAD R181, R175, 0x46, RZ ;  /* 0x00000046afb57824 */ /* 0x000fc400078e02ff */
[----:B------:R-:W-:Y:S01]  /*7e00*/  FFMA R14, R14, 0.69314718246459960938, R57 ;  /* 0x3f3172180e0e7823 */ /* 0x000fe20000000039 */
[----:B------:R-:W-:Y:S02]  /*7e10*/  IMAD R183, R175, 0x48, RZ ;  /* 0x00000048afb77824 */ /* 0x000fe400078e02ff */
[----:B------:R-:W-:Y:S01]  /*7e20*/  FFMA R15, R15, 0.69314718246459960938, R234 ;  /* 0x3f3172180f0f7823 */ /* 0x000fe200000000ea */
[----:B------:R-:W-:Y:S01]  /*7e30*/  STSM.16.M88.4 [R2], R20 ;  /* 0x0000001402007844 */ /* 0x000fe20000000200 */
[C---:B------:R-:W-:Y:S01]  /*7e40*/  IMAD R111, R175.reuse, 0x23, RZ ;  /* 0x00000023af6f7824 */ /* 0x040fe200078e02ff */
[----:B------:R-:W-:Y:S01]  /*7e50*/  UIMAD UR4, UR7, UR4, URZ ;  /* 0x00000004070472a4 */ /* 0x000fe2000f8e023f */
[C---:B------:R-:W-:Y:S01]  /*7e60*/  IMAD R185, R175.reuse, 0x4a, RZ ;  /* 0x0000004aafb97824 */ /* 0x040fe200078e02ff */
[----:B------:R-:W-:Y:S01]  /*7e70*/  BAR.SYNC.DEFER_BLOCKING 0x0 ;  /* 0x0000000000007b1d */ /* 0x000fe20000010000 */
[C---:B------:R-:W-:Y:S01]  /*7e80*/  IMAD R187, R175.reuse, 0x4c, RZ ;  /* 0x0000004cafbb7824 */ /* 0x040fe200078e02ff */
[----:B------:R-:W-:Y:S01]  /*7e90*/  USHF.L.U32 UR6, UR4, 0x2, URZ ;  /* 0x0000000204067899 */ /* 0x000fe2000800063f */
[C---:B------:R-:W-:Y:S01]  /*7ea0*/  IMAD R189, R175.reuse, 0x4e, RZ ;  /* 0x0000004eafbd7824 */ /* 0x040fe200078e02ff */
[----:B------:R-:W-:Y:S01]  /*7eb0*/  UIMAD.WIDE UR4, UR4, 0x4, URZ ;  /* 0x00000004040478a5 */ /* 0x000fe2000f8e023f */
[----:B------:R-:W-:-:S02]  /*7ec0*/  IMAD R115, R175, 0x25, RZ ;  /* 0x00000025af737824 */ /* 0x000fc400078e02ff */
[C---:B------:R-:W-:Y:S02]  /*7ed0*/  IMAD R191, R175.reuse, 0x50, RZ ;  /* 0x00000050afbf7824 */ /* 0x040fe400078e02ff */
[C---:B------:R-:W-:Y:S02]  /*7ee0*/  IMAD R119, R175.reuse, 0x27, RZ ;  /* 0x00000027af777824 */ /* 0x040fe400078e02ff */
[C---:B------:R-:W-:Y:S02]  /*7ef0*/  IMAD R193, R175.reuse, 0x52, RZ ;  /* 0x00000052afc17824 */ /* 0x040fe400078e02ff */
[C---:B------:R-:W-:Y:S02]  /*7f00*/  IMAD R195, R175.reuse, 0x54, RZ ;  /* 0x00000054afc37824 */ /* 0x040fe400078e02ff */
[C---:B------:R-:W-:Y:S02]  /*7f10*/  IMAD R123, R175.reuse, 0x29, RZ ;  /* 0x00000029af7b7824 */ /* 0x040fe400078e02ff */
[----:B------:R-:W-:-:S02]  /*7f20*/  IMAD R197, R175, 0x56, RZ ;  /* 0x00000056afc57824 */ /* 0x000fc400078e02ff */
[C---:B------:R-:W-:Y:S02]  /*7f30*/  IMAD R199, R175.reuse, 0x58, RZ ;  /* 0x00000058afc77824 */ /* 0x040fe400078e02ff */
[C---:B------:R-:W-:Y:S02]  /*7f40*/  IMAD R201, R175.reuse, 0x5a, RZ ;  /* 0x0000005aafc97824 */ /* 0x040fe400078e02ff */
[C---:B------:R-:W-:Y:S01]  /*7f50*/  IMAD R131, R175.reuse, 0x2b, RZ ;  /* 0x0000002baf837824 */ /* 0x040fe200078e02ff */
[----:B------:R-:W-:Y:S01]  /*7f60*/  LDS.128 R16, [R36] ;  /* 0x0000000024107984 */ /* 0x000fe20000000c00 */
[C---:B------:R-:W-:Y:S02]  /*7f70*/  IMAD R203, R175.reuse, 0x5c, RZ ;  /* 0x0000005cafcb7824 */ /* 0x040fe400078e02ff */
[C---:B------:R-:W-:Y:S01]  /*7f80*/  IMAD R143, R175.reuse, 0x2d, RZ ;  /* 0x0000002daf8f7824 */ /* 0x040fe200078e02ff */
[----:B------:R-:W-:Y:S01]  /*7f90*/  BAR.SYNC.DEFER_BLOCKING 0x0 ;  /* 0x0000000000007b1d */ /* 0x000fe20000010000 */
        /* <DEDUP_REMOVED lines=9> */
[C---:B------:R-:W-:Y:S02]  /*8030*/  IMAD R217, R175.reuse, 0x6a, RZ ;  /* 0x0000006aafd97824 */ /* 0x040fe400078e02ff */
[C---:B------:R-:W-:Y:S02]  /*8040*/  IMAD R219, R175.reuse, 0x6c, RZ ;  /* 0x0000006cafdb7824 */ /* 0x040fe400078e02ff */
[C---:B------:R-:W-:Y:S01]  /*8050*/  IMAD R167, R175.reuse, 0x35, RZ ;  /* 0x00000035afa77824 */ /* 0x040fe200078e02ff */
[----:B------:R2:W-:Y:S01]  /*8060*/  STSM.16.M88.4 [R2], R68 ;  /* 0x0000004402007844 */ /* 0x0005e20000000200 */
[----:B------:R-:W-:-:S02]  /*8070*/  IMAD R221, R175, 0x6e, RZ ;  /* 0x0000006eafdd7824 */ /* 0x000fc400078e02ff */
[C---:B------:R-:W-:Y:S01]  /*8080*/  IMAD R223, R175.reuse, 0x70, RZ ;  /* 0x00000070afdf7824 */ /* 0x040fe200078e02ff */
[----:B------:R-:W-:Y:S01]  /*8090*/  BAR.SYNC.DEFER_BLOCKING 0x0 ;  /* 0x0000000000007b1d */ /* 0x000fe20000010000 */
[C---:B------:R-:W-:Y:S02]  /*80a0*/  IMAD R225, R175.reuse, 0x72, RZ ;  /* 0x00000072afe17824 */ /* 0x040fe400078e02ff */
[C---:B------:R-:W-:Y:S02]  /*80b0*/  IMAD R171, R175.reuse, 0x37, RZ ;  /* 0x00000037afab7824 */ /* 0x040fe400078e02ff */
[C---:B------:R-:W-:Y:S02]  /*80c0*/  IMAD R227, R175.reuse, 0x74, RZ ;  /* 0x00000074afe37824 */ /* 0x040fe400078e02ff */
[C---:B------:R-:W-:Y:S02]  /*80d0*/  IMAD R229, R175.reuse, 0x76, RZ ;  /* 0x00000076afe57824 */ /* 0x040fe400078e02ff */
[----:B------:R-:W-:-:S02]  /*80e0*/  IMAD R153, R175, 0x78, RZ ;  /* 0x00000078af997824 */ /* 0x000fc400078e02ff */
[C---:B------:R-:W-:Y:S02]  /*80f0*/  IMAD R139, R175.reuse, 0x3b, RZ ;  /* 0x0000003baf8b7824 */ /* 0x040fe400078e02ff */
[C---:B--2---:R-:W-:Y:S02]  /*8100*/  IMAD R69, R175.reuse, 0xe, RZ ;  /* 0x0000000eaf457824 */ /* 0x044fe400078e02ff */
[C---:B------:R-:W-:Y:S02]  /*8110*/  IMAD R71, R175.reuse, 0xf, RZ ;  /* 0x0000000faf477824 */ /* 0x040fe400078e02ff */
[C---:B------:R-:W-:Y:S02]  /*8120*/  IMAD R147, R175.reuse, 0x7a, RZ ;  /* 0x0000007aaf937824 */ /* 0x040fe400078e02ff */
[C---:B------:R-:W-:Y:S02]  /*8130*/  IMAD R141, R175.reuse, 0x7e, RZ ;  /* 0x0000007eaf8d7824 */ /* 0x040fe400078e02ff */
[----:B------:R-:W-:-:S02]  /*8140*/  IMAD R135, R175, 0x7c, RZ ;  /* 0x0000007caf877824 */ /* 0x000fc400078e02ff */
[C---:B------:R-:W-:Y:S01]  /*8150*/  IMAD R127, R175.reuse, 0x3d, RZ ;  /* 0x0000003daf7f7824 */ /* 0x040fe200078e02ff */
[----:B------:R-:W2:Y:S01]  /*8160*/  LDS.128 R20, [R36] ;  /* 0x0000000024147984 */ /* 0x000ea20000000c00 */
[C---:B------:R-:W-:Y:S02]  /*8170*/  IMAD R129, R175.reuse, 0x3f, RZ ;  /* 0x0000003faf817824 */ /* 0x040fe400078e02ff */
[----:B------:R-:W-:Y:S01]  /*8180*/  IMAD.SHL.U32 R252, R252, 0x2, RZ ;  /* 0x00000002fcfc7824 */ /* 0x000fe200078e00ff */
[----:B------:R-:W-:Y:S06]  /*8190*/  BAR.SYNC.DEFER_BLOCKING 0x0 ;  /* 0x0000000000007b1d */ /* 0x000fec0000010000 */
[----:B------:R3:W-:Y:S02]  /*81a0*/  STSM.16.M88.4 [R2], R44 ;  /* 0x0000002c02007844 */ /* 0x0007e40000000200 */
[----:B------:R-:W-:Y:S01]  /*81b0*/  BAR.SYNC.DEFER_BLOCKING 0x0 ;  /* 0x0000000000007b1d */ /* 0x000fe20000010000 */
[----:B---3--:R-:W-:Y:S01]  /*81c0*/  IMAD R45, R175, 0x3, RZ ;  /* 0x00000003af2d7824 */ /* 0x008fe200078e02ff */
[-C--:B------:R-:W-:Y:S01]  /*81d0*/  IADD3 R44, P6, R51, R38.reuse, RZ ;  /* 0x00000026332c7210 */ /* 0x080fe20007fde0ff */
[C---:B------:R-:W-:Y:S01]  /*81e0*/  IMAD.SHL.U32 R47, R175.reuse, 0x4, RZ ;  /* 0x00000004af2f7824 */ /* 0x040fe200078e00ff */
[----:B------:R-:W-:-:S02]  /*81f0*/  LEA R46, P4, R175, R38, 0x3 ;  /* 0x00000026af2e7211 */ /* 0x000fc400078818ff */
[-C--:B------:R-:W-:Y:S02]  /*8200*/  LEA.HI.X.SX32 R45, R45, R39.reuse, 0x1, P6 ;  /* 0x000000272d2d7211 */ /* 0x080fe400030f0eff */
[-C--:B------:R-:W-:Y:S02]  /*8210*/  IADD3 R50, P6, R65, R38.reuse, RZ ;  /* 0x0000002641327210 */ /* 0x080fe40007fde0ff */
[-C--:B------:R-:W-:Y:S02]  /*8220*/  LEA.HI.X.SX32 R47, R47, R39.reuse, 0x1, P4 ;  /* 0x000000272f2f7211 */ /* 0x080fe400020f0eff */
[----:B------:R-:W-:Y:S01]  /*8230*/  LEA.HI.X.SX32 R51, R51, R39, 0x1, P6 ;  /* 0x0000002733337211 */ /* 0x000fe200030f0eff */
[----:B------:R-:W3:Y:S01]  /*8240*/  LDS.128 R24, [R36] ;  /* 0x0000000024187984 */ /* 0x000ee20000000c00 */
[----:B------:R-:W-:Y:S01]  /*8250*/  BAR.SYNC.DEFER_BLOCKING 0x0 ;  /* 0x0000000000007b1d */ /* 0x000fe20000010000 */
[----:B------:R-:W-:-:S04]  /*8260*/  IADD3 R58, P6, R77, R38, RZ ;  /* 0x000000264d3a7210 */ /* 0x000fc80007fde0ff */
[----:B------:R-:W-:Y:S02]  /*8270*/  LEA.HI.X.SX32 R59, R59, R39, 0x1, P6 ;  /* 0x000000273b3b7211 */ /* 0x000fe400030f0eff */
[----:B------:R-:W-:-:S04]  /*8280*/  IADD3 R64, P6, R89, R38, RZ ;  /* 0x0000002659407210 */ /* 0x000fc80007fde0ff */
[----:B------:R-:W-:Y:S02]  /*8290*/  LEA.HI.X.SX32 R65, R65, R39, 0x1, P6 ;  /* 0x0000002741417211 */ /* 0x000fe400030f0eff */
[----:B------:R-:W-:-:S04]  /*82a0*/  IADD3 R70, P6, R101, R38, RZ ;  /* 0x0000002665467210 */ /* 0x000fc80007fde0ff */
[----:B------:R-:W-:Y:S02]  /*82b0*/  LEA.HI.X.SX32 R71, R71, R39, 0x1, P6 ;  /* 0x0000002747477211 */ /* 0x000fe400030f0eff */
[----:B------:R-:W-:-:S04]  /*82c0*/  IADD3 R76, P6, R113, R38, RZ ;  /* 0x00000026714c7210 */ /* 0x000fc80007fde0ff */
[----:B------:R-:W-:Y:S01]  /*82d0*/  LEA.HI.X.SX32 R77, R77, R39, 0x1, P6 ;  /* 0x000000274d4d7211 */ /* 0x000fe200030f0eff */
[----:B------:R4:W-:Y:S01]  /*82e0*/  STSM.16.M88.4 [R2], R60 ;  /* 0x0000003c02007844 */ /* 0x0009e20000000200 */
[----:B------:R-:W-:Y:S01]  /*82f0*/  BAR.SYNC.DEFER_BLOCKING 0x0 ;  /* 0x0000000000007b1d */ /* 0x000fe20000010000 */
[----:B------:R-:W-:-:S04]  /*8300*/  IADD3 R82, P6, R125, R38, RZ ;  /* 0x000000267d527210 */ /* 0x000fc80007fde0ff */
[----:B------:R-:W-:Y:S02]  /*8310*/  LEA.HI.X.SX32 R83, R83, R39, 0x1, P6 ;  /* 0x0000002753537211 */ /* 0x000fe400030f0eff */
[----:B------:R-:W-:-:S04]  /*8320*/  IADD3 R88, P6, R157, R38, RZ ;  /* 0x000000269d587210 */ /* 0x000fc80007fde0ff */
[----:B------:R-:W-:Y:S01]  /*8330*/  LEA.HI.X.SX32 R89, R89, R39, 0x1, P6 ;  /* 0x0000002759597211 */ /* 0x000fe200030f0eff */
[----:B----4-:R-:W-:Y:S01]  /*8340*/  IMAD R61, R175, 0xa, RZ ;  /* 0x0000000aaf3d7824 */ /* 0x010fe200078e02ff */
[----:B------:R-:W-:Y:S01]  /*8350*/  IADD3 R94, P6, R169, R38, RZ ;  /* 0x00000026a95e7210 */ /* 0x000fe20007fde0ff */
[----:B------:R-:W-:-:S03]  /*8360*/  IMAD R63, R175, 0xb, RZ ;  /* 0x0000000baf3f7824 */ /* 0x000fc600078e02ff */
[-C--:B------:R-:W-:Y:S02]  /*8370*/  IADD3 R48, P5, R61, R38.reuse, RZ ;  /* 0x000000263d307210 */ /* 0x080fe40007fbe0ff */
[-C--:B------:R-:W-:Y:S02]  /*8380*/  LEA.HI.X.SX32 R95, R95, R39.reuse, 0x1, P6 ;  /* 0x000000275f5f7211 */ /* 0x080fe400030f0eff */
[-C--:B------:R-:W-:Y:S02]  /*8390*/  LEA.HI.X.SX32 R49, R49, R39.reuse, 0x1, P5 ;  /* 0x0000002731317211 */ /* 0x080fe400028f0eff */
[-C--:B------:R-:W-:Y:S01]  /*83a0*/  IADD3 R100, P6, R133, R38.reuse, RZ ;  /* 0x0000002685647210 */ /* 0x080fe20007fde0ff */
[----:B------:R-:W4:Y:S03]  /*83b0*/  LDS.128 R28, [R36] ;  /* 0x00000000241c7984 */ /* 0x000f260000000c00 */
[----:B------:R-:W-:Y:S01]  /*83c0*/  LEA.HI.X.SX32 R101, R101, R39, 0x1, P6 ;  /* 0x0000002765657211 */ /* 0x000fe200030f0eff */
        /* <DEDUP_REMOVED lines=14> */
[-C--:B------:R-:W-:Y:S01]  /*84b0*/  LEA.HI.X.SX32 R157, R157, R39.reuse, 0x1, P6 ;  /* 0x000000279d9d7211 */ /* 0x080fe200030f0eff */
[----:B-----5:R-:W-:Y:S01]  /*84c0*/  IMAD R53, R175, 0x7, RZ ;  /* 0x00000007af357824 */ /* 0x020fe200078e02ff */
[-C--:B------:R-:W-:Y:S01]  /*84d0*/  IADD3 R52, P4, R69, R38.reuse, RZ ;  /* 0x0000002645347210 */ /* 0x080fe20007f9e0ff */
[C---:B------:R-:W-:Y:S01]  /*84e0*/  IMAD.SHL.U32 R55, R175.reuse, 0x8, RZ ;  /* 0x00000008af377824 */ /* 0x040fe200078e00ff */
[-C--:B------:R-:W-:Y:S02]  /*84f0*/  LEA R54, P5, R175, R38.reuse, 0x4 ;  /* 0x00000026af367211 */ /* 0x080fe400078a20ff */
[-C--:B------:R-:W-:Y:S02]  /*8500*/  LEA.HI.X.SX32 R53, R53, R39.reuse, 0x1, P4 ;  /* 0x0000002735357211 */ /* 0x080fe400020f0eff */
[----:B------:R-:W-:Y:S02]  /*8510*/  IADD3 R60, P4, R81, R38, RZ ;  /* 0x00000026513c7210 */ /* 0x000fe40007f9e0ff */
[----:B------:R-:W-:-:S02]  /*8520*/  LEA.HI.X.SX32 R55, R55, R39, 0x1, P5 ;  /* 0x0000002737377211 */ /* 0x000fc400028f0eff */
[-C--:B------:R-:W-:Y:S01]  /*8530*/  IADD3 R62, P5, R85, R38.reuse, RZ ;  /* 0x00000026553e7210 */ /* 0x080fe20007fbe0ff */
[----:B------:R-:W5:Y:S01]  /*8540*/  LDS.128 R32, [R36] ;  /* 0x0000000024207984 */ /* 0x000f620000000c00 */
[-C--:B------:R-:W-:Y:S01]  /*8550*/  LEA.HI.X.SX32 R61, R61, R39.reuse, 0x1, P4 ;  /* 0x000000273d3d7211 */ /* 0x080fe200020f0eff */
[----:B------:R-:W-:Y:S01]  /*8560*/  BAR.SYNC.DEFER_BLOCKING 0x0 ;  /* 0x0000000000007b1d */ /* 0x000fe20000010000 */
[-C--:B------:R-:W-:Y:S02]  /*8570*/  IADD3 R66, P4, R93, R38.reuse, RZ ;  /* 0x000000265d427210 */ /* 0x080fe40007f9e0ff */
[-C--:B------:R-:W-:Y:S02]  /*8580*/  LEA.HI.X.SX32 R63, R63, R39.reuse, 0x1, P5 ;  /* 0x000000273f3f7211 */ /* 0x080fe400028f0eff */
[----:B------:R-:W-:Y:S02]  /*8590*/  IADD3 R68, P5, R97, R38, RZ ;  /* 0x0000002661447210 */ /* 0x000fe40007fbe0ff */
[----:B------:R-:W-:-:S02]  /*85a0*/  LEA.HI.X.SX32 R67, R67, R39, 0x1, P4 ;  /* 0x0000002743437211 */ /* 0x000fc400020f0eff */
[-C--:B------:R-:W-:Y:S02]  /*85b0*/  LEA R72, P4, R175, R38.reuse, 0x5 ;  /* 0x00000026af487211 */ /* 0x080fe400078828ff */
[-C--:B------:R-:W-:Y:S02]  /*85c0*/  LEA.HI.X.SX32 R69, R69, R39.reuse, 0x1, P5 ;  /* 0x0000002745457211 */ /* 0x080fe400028f0eff */
[-C--:B------:R-:W-:Y:S02]  /*85d0*/  IADD3 R74, P5, R109, R38.reuse, RZ ;  /* 0x000000266d4a7210 */ /* 0x080fe40007fbe0ff */
[-C--:B------:R-:W-:Y:S02]  /*85e0*/  LEA.HI.X.SX32 R73, R73, R39.reuse, 0x1, P4 ;  /* 0x0000002749497211 */ /* 0x080fe400020f0eff */
[----:B------:R-:W-:Y:S02]  /*85f0*/  IADD3 R78, P4, R117, R38, RZ ;  /* 0x00000026754e7210 */ /* 0x000fe40007f9e0ff */
[----:B------:R-:W-:-:S02]  /*8600*/  LEA.HI.X.SX32 R75, R75, R39, 0x1, P5 ;  /* 0x000000274b4b7211 */ /* 0x000fc400028f0eff */
[-C--:B------:R-:W-:Y:S02]  /*8610*/  IADD3 R80, P5, R121, R38.reuse, RZ ;  /* 0x0000002679507210 */ /* 0x080fe40007fbe0ff */
[-C--:B------:R-:W-:Y:S01]  /*8620*/  LEA.HI.X.SX32 R79, R79, R39.reuse, 0x1, P4 ;  /* 0x000000274f4f7211 */ /* 0x080fe200020f0eff */
[----:B------:R0:W-:Y:S01]  /*8630*/  STSM.16.M88.4 [R2], R148 ;  /* 0x0000009402007844 */ /* 0x0001e20000000200 */
[----:B------:R-:W-:Y:S01]  /*8640*/  BAR.SYNC.DEFER_BLOCKING 0x0 ;  /* 0x0000000000007b1d */ /* 0x000fe20000010000 */
[-C--:B------:R-:W-:Y:S02]  /*8650*/  IADD3 R84, P4, R137, R38.reuse, RZ ;  /* 0x0000002689547210 */ /* 0x080fe40007f9e0ff */
[-C--:B------:R-:W-:Y:S02]  /*8660*/  LEA.HI.X.SX32 R81, R81, R39.reuse, 0x1, P5 ;  /* 0x0000002751517211 */ /* 0x080fe400028f0eff */
[----:B------:R-:W-:Y:S02]  /*8670*/  LEA.HI.X.SX32 R85, R85, R39, 0x1, P4 ;  /* 0x0000002755557211 */ /* 0x000fe400020f0eff */
[----:B------:R-:W-:-:S02]  /*8680*/  IADD3 R90, P4, R161, R38, RZ ;  /* 0x00000026a15a7210 */ /* 0x000fc40007f9e0ff */
[-C--:B------:R-:W-:Y:S02]  /*8690*/  IADD3 R162, P6, R213, R38.reuse, RZ ;  /* 0x00000026d5a27210 */ /* 0x080fe40007fde0ff */
[-C--:B------:R-:W-:Y:S01]  /*86a0*/  LEA.HI.X.SX32 R91, R91, R39.reuse, 0x1, P4 ;  /* 0x000000275b5b7211 */ /* 0x080fe200020f0eff */
[----:B0-----:R-:W-:Y:S01]  /*86b0*/  IMAD R149, R175, 0x2e, RZ ;  /* 0x0000002eaf957824 */ /* 0x001fe200078e02ff */
[-C--:B------:R-:W-:Y:S01]  /*86c0*/  IADD3 R96, P4, R173, R38.reuse, RZ ;  /* 0x00000026ad607210 */ /* 0x080fe20007f9e0ff */
[----:B------:R-:W-:Y:S01]  /*86d0*/  IMAD R151, R175, 0x39, RZ ;  /* 0x00000039af977824 */ /* 0x000fe200078e02ff */
[-C--:B------:R-:W-:Y:S02]  /*86e0*/  LEA.HI.X.SX32 R163, R163, R39.reuse, 0x1, P6 ;  /* 0x00000027a3a37211 */ /* 0x080fe400030f0eff */
[----:B------:R-:W-:Y:S02]  /*86f0*/  IADD3 R86, P5, R149, R38, RZ ;  /* 0x0000002695567210 */ /* 0x000fe40007fbe0ff */
[----:B------:R-:W-:-:S02]  /*8700*/  LEA.HI.X.SX32 R97, R97, R39, 0x1, P4 ;  /* 0x0000002761617211 */ /* 0x000fc400020f0eff */
[-C--:B------:R-:W-:Y:S02]  /*8710*/  LEA.HI.X.SX32 R87, R87, R39.reuse, 0x1, P5 ;  /* 0x0000002757577211 */ /* 0x080fe400028f0eff */
[-C--:B------:R-:W-:Y:S01]  /*8720*/  IADD3 R92, P5, R165, R38.reuse, RZ ;  /* 0x00000026a55c7210 */ /* 0x080fe20007fbe0ff */
[----:B------:R0:W-:Y:S01]  /*8730*/  STG.E.U16 desc[UR18][R38.64], R4 ;  /* 0x0000000426007986 */ /* 0x0001e2000c101512 */
[-C--:B------:R-:W-:Y:S02]  /*8740*/  IADD3 R102, P4, R37, R38.reuse, RZ ;  /* 0x0000002625667210 */ /* 0x080fe40007f9e0ff */
[-C--:B------:R-:W-:Y:S02]  /*8750*/  LEA.HI.X.SX32 R93, R93, R39.reuse, 0x1, P5 ;  /* 0x000000275d5d7211 */ /* 0x080fe400028f0eff */
[----:B------:R-:W-:Y:S02]  /*8760*/  IADD3 R98, P5, R145, R38, RZ ;  /* 0x0000002691627210 */ /* 0x000fe40007fbe0ff */
[----:B------:R-:W-:-:S02]  /*8770*/  LEA.HI.X.SX32 R103, R103, R39, 0x1, P4 ;  /* 0x0000002767677211 */ /* 0x000fc400020f0eff */
[-C--:B------:R-:W-:Y:S02]  /*8780*/  LEA.HI.X.SX32 R99, R99, R39.reuse, 0x1, P5 ;  /* 0x0000002763637211 */ /* 0x080fe400028f0eff */
[-C--:B------:R-:W-:Y:S02]  /*8790*/  LEA R104, P5, R175, R38.reuse, 0x6 ;  /* 0x00000026af687211 */ /* 0x080fe400078a30ff */
[-C--:B------:R-:W-:Y:S02]  /*87a0*/  IADD3 R108, P4, R179, R38.reuse, RZ ;  /* 0x00000026b36c7210 */ /* 0x080fe40007f9e0ff */
[-C--:B------:R-:W-:Y:S02]  /*87b0*/  LEA.HI.X.SX32 R105, R105, R39.reuse, 0x1, P5 ;  /* 0x0000002769697211 */ /* 0x080fe400028f0eff */
[----:B------:R-:W-:Y:S02]  /*87c0*/  IADD3 R110, P5, R181, R38, RZ ;  /* 0x00000026b56e7210 */ /* 0x000fe40007fbe0ff */
[----:B------:R-:W-:-:S02]  /*87d0*/  LEA.HI.X.SX32 R109, R109, R39, 0x1, P4 ;  /* 0x000000276d6d7211 */ /* 0x000fc400020f0eff */
[-C--:B------:R-:W-:Y:S02]  /*87e0*/  IADD3 R114, P4, R185, R38.reuse, RZ ;  /* 0x00000026b9727210 */ /* 0x080fe40007f9e0ff */
[-C--:B------:R-:W-:Y:S02]  /*87f0*/  LEA.HI.X.SX32 R111, R111, R39.reuse, 0x1, P5 ;  /* 0x000000276f6f7211 */ /* 0x080fe400028f0eff */
        /* <DEDUP_REMOVED lines=19> */
[----:B------:R-:W-:Y:S02]  /*8930*/  LEA.HI.X.SX32 R161, R161, R39, 0x1, P5 ;  /* 0x00000027a1a17211 */ /* 0x000fe400028f0eff */
[-C--:B------:R-:W-:Y:S02]  /*8940*/  IADD3 R166, P5, R217, R38.reuse, RZ ;  /* 0x00000026d9a67210 */ /* 0x080fe40007fbe0ff */
[----:B------:R-:W-:-:S02]  /*8950*/  IADD3 R168, P6, R219, R38, RZ ;  /* 0x00000026dba87210 */ /* 0x000fc40007fde0ff */
[-C--:B------:R-:W-:Y:S02]  /*8960*/  LEA.HI.X.SX32 R165, R165, R39.reuse, 0x1, P4 ;  /* 0x00000027a5a57211 */ /* 0x080fe400020f0eff */
[-C--:B------:R-:W-:Y:S02]  /*8970*/  IADD3 R170, P4, R221, R38.reuse, RZ ;  /* 0x00000026ddaa7210 */ /* 0x080fe40007f9e0ff */
[-C--:B------:R-:W-:Y:S02]  /*8980*/  LEA.HI.X.SX32 R167, R167, R39.reuse, 0x1, P5 ;  /* 0x00000027a7a77211 */ /* 0x080fe400028f0eff */
[-C--:B------:R-:W-:Y:S02]  /*8990*/  IADD3 R172, P5, R223, R38.reuse, RZ ;  /* 0x00000026dfac7210 */ /* 0x080fe40007fbe0ff */
[----:B------:R-:W-:Y:S02]  /*89a0*/  LEA.HI.X.SX32 R169, R169, R39, 0x1, P6 ;  /* 0x00000027a9a97211 */ /* 0x000fe400030f0eff */
        /* <DEDUP_REMOVED lines=12> */
[----:B0-----:R-:W-:-:S02]  /*8a70*/  IADD3 R38, P6, R135, R38, RZ ;  /* 0x0000002687267210 */ /* 0x001fc40007fde0ff */
[----:B------:R-:W-:Y:S02]  /*8a80*/  PRMT R4, R4, 0x7632, R4 ;  /* 0x0000763204047816 */ /* 0x000fe40000000004 */
[-C--:B------:R-:W-:Y:S02]  /*8a90*/  LEA.HI.X.SX32 R135, R127, R39.reuse, 0x1, P4 ;  /* 0x000000277f877211 */ /* 0x080fe400020f0eff */
[-C--:B------:R-:W-:Y:S01]  /*8aa0*/  LEA.HI.X.SX32 R127, R129, R39.reuse, 0x1, P5 ;  /* 0x00000027817f7211 */ /* 0x080fe200028f0eff */
[----:B------:R0:W-:Y:S01]  /*8ab0*/  STG.E.U16 desc[UR18][R40.64], R4 ;  /* 0x0000000428007986 */ /* 0x0001e2000c101512 */
[----:B------:R-:W-:Y:S02]  /*8ac0*/  PRMT R2, R5, 0x7632, R2 ;  /* 0x0000763205027816 */ /* 0x000fe40000000002 */
[----:B------:R-:W-:Y:S01]  /*8ad0*/  LEA.HI.X.SX32 R39, R37, R39, 0x1, P6 ;  /* 0x0000002725277211 */ /* 0x000fe200030f0eff */
[----:B------:R2:W-:Y:S01]  /*8ae0*/  STG.E.U16 desc[UR18][R42.64], R5 ;  /* 0x000000052a007986 */ /* 0x0005e2000c101512 */
[----:B------:R-:W-:-:S03]  /*8af0*/  PRMT R37, R6, 0x7632, R37 ;  /* 0x0000763206257816 */ /* 0x000fc60000000025 */
[----:B------:R3:W-:Y:S01]  /*8b00*/  STG.E.U16 desc[UR18][R44.64], R2 ;  /* 0x000000022c007986 */ /* 0x0007e2000c101512 */
[----:B0-----:R-:W-:-:S03]  /*8b10*/  PRMT R41, R7, 0x7632, R41 ;  /* 0x0000763207297816 */ /* 0x001fc60000000029 */
[----:B------:R0:W-:Y:S01]  /*8b20*/  STG.E.U16 desc[UR18][R46.64], R6 ;  /* 0x000000062e007986 */ /* 0x0001e2000c101512 */
[----:B-1----:R-:W-:Y:S02]  /*8b30*/  PRMT R4, R9, 0x7632, R4 ;  /* 0x0000763209047816 */ /* 0x002fe40000000004 */
[----:B--2---:R-:W-:Y:S01]  /*8b40*/  PRMT R43, R8, 0x7632, R43 ;  /* 0x00007632082b7816 */ /* 0x004fe2000000002b */
[----:B------:R1:W-:Y:S01]  /*8b50*/  STG.E.U16 desc[UR18][R48.64], R37 ;  /* 0x0000002530007986 */ /* 0x0003e2000c101512 */
[----:B------:R-:W-:Y:S02]  /*8b60*/  PRMT R5, R11, 0x7632, R5 ;  /* 0x000076320b057816 */ /* 0x000fe40000000005 */
[----:B---3--:R-:W-:Y:S01]  /*8b70*/  PRMT R2, R10, 0x7632, R2 ;  /* 0x000076320a027816 */ /* 0x008fe20000000002 */
[----:B------:R2:W-:Y:S01]  /*8b80*/  STG.E.U16 desc[UR18][R50.64], R7 ;  /* 0x0000000732007986 */ /* 0x0005e2000c101512 */
[----:B------:R-:W-:-:S03]  /*8b90*/  PRMT R45, R20, 0x7632, R45 ;  /* 0x00007632142d7816 */ /* 0x000fc6000000002d */
[----:B------:R3:W-:Y:S01]  /*8ba0*/  STG.E.U16 desc[UR18][R52.64], R41 ;  /* 0x0000002934007986 */ /* 0x0007e2000c101512 */
[----:B0-----:R-:W-:Y:S02]  /*8bb0*/  PRMT R6, R17, 0x7632, R6 ;  /* 0x0000763211067816 */ /* 0x001fe40000000006 */
[----:B------:R-:W-:Y:S01]  /*8bc0*/  PRMT R47, R21, 0x7632, R47 ;  /* 0x00007632152f7816 */ /* 0x000fe2000000002f */
[----:B------:R0:W-:Y:S01]  /*8bd0*/  STG.E.U16 desc[UR18][R54.64], R8 ;  /* 0x0000000836007986 */ /* 0x0001e2000c101512 */
[----:B-1----:R-:W-:Y:S02]  /*8be0*/  PRMT R37, R16, 0x7632, R37 ;  /* 0x0000763210257816 */ /* 0x002fe40000000025 */
[----:B------:R-:W-:Y:S01]  /*8bf0*/  PRMT R49, R22, 0x7632, R49 ;  /* 0x0000763216317816 */ /* 0x000fe20000000031 */
[----:B------:R1:W-:Y:S01]  /*8c00*/  STG.E.U16 desc[UR18][R58.64], R43 ;  /* 0x0000002b3a007986 */ /* 0x0003e2000c101512 */
[----:B--2---:R-:W-:-:S03]  /*8c10*/  PRMT R51, R23, 0x7632, R51 ;  /* 0x0000763217337816 */ /* 0x004fc60000000033 */
[----:B------:R4:W-:Y:S01]  /*8c20*/  STG.E.U16 desc[UR18][R60.64], R9 ;  /* 0x000000093c007986 */ /* 0x0009e2000c101512 */
[----:B---3--:R-:W-:Y:S02]  /*8c30*/  PRMT R41, R18, 0x7632, R41 ;  /* 0x0000763212297816 */ /* 0x008fe40000000029 */
[----:B------:R-:W-:Y:S01]  /*8c40*/  PRMT R53, R24, 0x7632, R53 ;  /* 0x0000763218357816 */ /* 0x000fe20000000035 */
[----:B------:R-:W-:Y:S01]  /*8c50*/  STG.E.U16 desc[UR18][R62.64], R4 ;  /* 0x000000043e007986 */ /* 0x000fe2000c101512 */
[----:B0-----:R-:W-:-:S03]  /*8c60*/  PRMT R55, R25, 0x7632, R55 ;  /* 0x0000763219377816 */ /* 0x001fc60000000037 */
[----:B------:R0:W-:Y:S01]  /*8c70*/  STG.E.U16 desc[UR18][R64.64], R10 ;  /* 0x0000000a40007986 */ /* 0x0001e2000c101512 */
[----:B-1----:R-:W-:Y:S02]  /*8c80*/  PRMT R43, R19, 0x7632, R43 ;  /* 0x00007632132b7816 */ /* 0x002fe4000000002b */
[----:B------:R-:W-:Y:S01]  /*8c90*/  PRMT R59, R27, 0x7632, R59 ;  /* 0x000076321b3b7816 */ /* 0x000fe2000000003b */
[----:B------:R1:W-:Y:S01]  /*8ca0*/  STG.E.U16 desc[UR18][R66.64], R2 ;  /* 0x0000000242007986 */ /* 0x0003e2000c101512 */
[----:B----4-:R-:W-:Y:S01]  /*8cb0*/  PRMT R61, R28, 0x7632, R61 ;  /* 0x000076321c3d7816 */ /* 0x010fe2000000003d */
[----:B------:R-:W2:Y:S02]  /*8cc0*/  LDC.64 R8, c[0x0][0x230] ;  /* 0x00008c00ff087b82 */ /* 0x000ea40000000a00 */
[----:B------:R-:W-:Y:S04]  /*8cd0*/  STG.E.U16 desc[UR18][R68.64], R11 ;  /* 0x0000000b44007986 */ /* 0x000fe8000c101512 */
[----:B------:R3:W-:Y:S01]  /*8ce0*/  STG.E.U16 desc[UR18][R70.64], R5 ;  /* 0x0000000546007986 */ /* 0x0007e2000c101512 */
[----:B0-----:R-:W-:-:S03]  /*8cf0*/  PRMT R65, R29, 0x7632, R65 ;  /* 0x000076321d417816 */ /* 0x001fc60000000041 */
[----:B------:R-:W-:Y:S01]  /*8d00*/  STG.E.U16 desc[UR18][R72.64], R16 ;  /* 0x0000001048007986 */ /* 0x000fe2000c101512 */
[----:B-1----:R-:W-:-:S03]  /*8d10*/  PRMT R2, R26, 0x7632, R2 ;  /* 0x000076321a027816 */ /* 0x002fc60000000002 */
[----:B------:R-:W-:Y:S04]  /*8d20*/  STG.E.U16 desc[UR18][R74.64], R37 ;  /* 0x000000254a007986 */ /* 0x000fe8000c101512 */
[----:B------:R0:W-:Y:S01]  /*8d30*/  STG.E.U16 desc[UR18][R76.64], R17 ;  /* 0x000000114c007986 */ /* 0x0001e2000c101512 */
[----:B---3--:R-:W-:-:S03]  /*8d40*/  PRMT R71, R30, 0x7632, R71 ;  /* 0x000076321e477816 */ /* 0x008fc60000000047 */
[----:B------:R5:W-:Y:S04]  /*8d50*/  STG.E.U16 desc[UR18][R78.64], R6 ;  /* 0x000000064e007986 */ /* 0x000be8000c101512 */
[----:B------:R-:W1:Y:S04]  /*8d60*/  LDS.128 R4, [R36] ;  /* 0x0000000024047984 */ /* 0x000e680000000c00 */
[----:B------:R3:W-:Y:S01]  /*8d70*/  STG.E.U16 desc[UR18][R80.64], R18 ;  /* 0x0000001250007986 */ /* 0x0007e2000c101512 */
[----:B0-----:R-:W-:-:S03]  /*8d80*/  PRMT R77, R31, 0x7632, R77 ;  /* 0x000076321f4d7816 */ /* 0x001fc6000000004d */
[----:B------:R0:W-:Y:S01]  /*8d90*/  STG.E.U16 desc[UR18][R82.64], R41 ;  /* 0x0000002952007986 */ /* 0x0001e2000c101512 */
[----:B-----5:R-:W-:-:S03]  /*8da0*/  PRMT R79, R32, 0x7632, R79 ;  /* 0x00007632204f7816 */ /* 0x020fc6000000004f */
[----:B------:R4:W-:Y:S04]  /*8db0*/  STG.E.U16 desc[UR18][R84.64], R19 ;  /* 0x0000001354007986 */ /* 0x0009e8000c101512 */
[----:B------:R-:W-:Y:S01]  /*8dc0*/  STG.E.U16 desc[UR18][R86.64], R43 ;  /* 0x0000002b56007986 */ /* 0x000fe2000c101512 */
[----:B---3--:R-:W-:-:S03]  /*8dd0*/  PRMT R81, R33, 0x7632, R81 ;  /* 0x0000763221517816 */ /* 0x008fc60000000051 */
[----:B------:R-:W-:Y:S01]  /*8de0*/  STG.E.U16 desc[UR18][R88.64], R20 ;  /* 0x0000001458007986 */ /* 0x000fe2000c101512 */
[----:B0-----:R-:W-:-:S03]  /*8df0*/  PRMT R83, R34, 0x7632, R83 ;  /* 0x0000763222537816 */ /* 0x001fc60000000053 */
[----:B------:R-:W-:Y:S01]  /*8e00*/  STG.E.U16 desc[UR18][R90.64], R45 ;  /* 0x0000002d5a007986 */ /* 0x000fe2000c101512 */
[----:B----4-:R-:W-:-:S03]  /*8e10*/  PRMT R85, R35, 0x7632, R85 ;  /* 0x0000763223557816 */ /* 0x010fc60000000055 */
[----:B------:R-:W-:Y:S04]  /*8e20*/  STG.E.U16 desc[UR18][R92.64], R21 ;  /* 0x000000155c007986 */ /* 0x000fe8000c101512 */
[----:B------:R-:W-:Y:S04]  /*8e30*/  STG.E.U16 desc[UR18][R94.64], R47 ;  /* 0x0000002f5e007986 */ /* 0x000fe8000c101512 */
[----:B------:R-:W-:Y:S04]  /*8e40*/  STG.E.U16 desc[UR18][R96.64], R22 ;  /* 0x0000001660007986 */ /* 0x000fe8000c101512 */
[----:B------:R-:W-:Y:S01]  /*8e50*/  STG.E.U16 desc[UR18][R98.64], R49 ;  /* 0x0000003162007986 */ /* 0x000fe2000c101512 */
[----:B-1----:R-:W-:-:S02]  /*8e60*/  PRMT R75, R4, 0x7632, R75 ;  /* 0x00007632044b7816 */ /* 0x002fc4000000004b */
[----:B------:R-:W-:Y:S01]  /*8e70*/  PRMT R69, R5, 0x7632, R69 ;  /* 0x0000763205457816 */ /* 0x000fe20000000045 */
[----:B------:R-:W-:Y:S01]  /*8e80*/  STG.E.U16 desc[UR18][R100.64], R23 ;  /* 0x0000001764007986 */ /* 0x000fe2000c101512 */
[----:B------:R-:W-:Y:S02]  /*8e90*/  PRMT R67, R6, 0x7632, R67 ;  /* 0x0000763206437816 */ /* 0x000fe40000000043 */
[----:B------:R-:W-:Y:S01]  /*8ea0*/  PRMT R63, R7, 0x7632, R63 ;  /* 0x00007632073f7816 */ /* 0x000fe2000000003f */
[----:B------:R-:W-:Y:S04]  /*8eb0*/  STG.E.U16 desc[UR18][R102.64], R51 ;  /* 0x0000003366007986 */ /* 0x000fe8000c101512 */
[----:B------:R-:W-:Y:S04]  /*8ec0*/  STG.E.U16 desc[UR18][R104.64], R24 ;  /* 0x0000001868007986 */ /* 0x000fe8000c101512 */
[----:B------:R-:W-:Y:S04]  /*8ed0*/  STG.E.U16 desc[UR18][R106.64], R53 ;  /* 0x000000356a007986 */ /* 0x000fe8000c101512 */
[----:B------:R-:W-:Y:S04]  /*8ee0*/  STG.E.U16 desc[UR18][R108.64], R25 ;  /* 0x000000196c007986 */ /* 0x000fe8000c101512 */
[----:B------:R-:W-:Y:S04]  /*8ef0*/  STG.E.U16 desc[UR18][R110.64], R55 ;  /* 0x000000376e007986 */ /* 0x000fe8000c101512 */
[----:B------:R-:W-:Y:S04]  /*8f00*/  STG.E.U16 desc[UR18][R112.64], R26 ;  /* 0x0000001a70007986 */ /* 0x000fe8000c101512 */
[----:B------:R0:W-:Y:S04]  /*8f10*/  STG.E.U16 desc[UR18][R114.64], R2 ;  /* 0x0000000272007986 */ /* 0x0001e8000c101512 */
[----:B------:R-:W-:Y:S04]  /*8f20*/  STG.E.U16 desc[UR18][R116.64], R27 ;  /* 0x0000001b74007986 */ /* 0x000fe8000c101512 */
[----:B------:R-:W-:Y:S04]  /*8f30*/  STG.E.U16 desc[UR18][R118.64], R59 ;  /* 0x0000003b76007986 */ /* 0x000fe8000c101512 */
[----:B------:R-:W-:Y:S01]  /*8f40*/  STG.E.U16 desc[UR18][R120.64], R28 ;  /* 0x0000001c78007986 */ /* 0x000fe2000c101512 */
[----:B0-----:R-:W-:-:S02]  /*8f50*/  FSEL R2, R3, -INF , P3 ;  /* 0xff80000003027808 */ /* 0x001fc40001800000 */
[----:B------:R-:W-:Y:S01]  /*8f60*/  FSEL R3, R12, -INF , P2 ;  /* 0xff8000000c037808 */ /* 0x000fe20001000000 */
[----:B------:R-:W-:Y:S02]  /*8f70*/  STG.E.U16 desc[UR18][R122.64], R61 ;  /* 0x0000003d7a007986 */ /* 0x000fe4000c101512 */
[----:B------:R-:W-:Y:S02]  /*8f80*/  FFMA R2, R2, 0.69314718246459960938, R13 ;  /* 0x3f31721802027823 */ /* 0x000fe4000000000d */
[----:B------:R-:W-:Y:S01]  /*8f90*/  STG.E.U16 desc[UR18][R124.64], R29 ;  /* 0x0000001d7c007986 */ /* 0x000fe2000c101512 */
[----:B------:R-:W-:-:S03]  /*8fa0*/  FFMA R3, R3, 0.69314718246459960938, R56 ;  /* 0x3f31721803037823 */ /* 0x000fc60000000038 */
[----:B------:R-:W-:Y:S04]  /*8fb0*/  STG.E.U16 desc[UR18][R130.64], R65 ;  /* 0x0000004182007986 */ /* 0x000fe8000c101512 */
        /* <DEDUP_REMOVED lines=14> */
[----:B------:R1:W-:Y:S04]  /*90a0*/  STG.E.U16 desc[UR18][R144.64], R5 ;  /* 0x0000000590007986 */ /* 0x0003e8000c101512 */
[----:B------:R-:W-:Y:S01]  /*90b0*/  STG.E.U16 desc[UR18][R138.64], R69 ;  /* 0x000000458a007986 */ /* 0x000fe2000c101512 */
[----:B0-----:R-:W-:-:S03]  /*90c0*/  IMAD.HI R4, R251, 0x4, RZ ;  /* 0x00000004fb047827 */ /* 0x001fc600078e02ff */
[----:B------:R0:W-:Y:S04]  /*90d0*/  STG.E.U16 desc[UR18][R132.64], R6 ;  /* 0x0000000684007986 */ /* 0x0001e8000c101512 */
[----:B------:R-:W-:Y:S01]  /*90e0*/  STG.E.U16 desc[UR18][R134.64], R67 ;  /* 0x0000004386007986 */ /* 0x000fe2000c101512 */
[----:B-1----:R-:W-:-:S03]  /*90f0*/  IMAD.SHL.U32 R5, R251, 0x4, RZ ;  /* 0x00000004fb057824 */ /* 0x002fc600078e00ff */
[----:B------:R-:W-:Y:S04]  /*9100*/  STG.E.U16 desc[UR18][R38.64], R7 ;  /* 0x0000000726007986 */ /* 0x000fe8000c101512 */
[----:B------:R-:W-:Y:S01]  /*9110*/  STG.E.U16 desc[UR18][R126.64], R63 ;  /* 0x0000003f7e007986 */ /* 0x000fe2000c101512 */
[----:B0-----:R-:W-:Y:S01]  /*9120*/  LOP3.LUT R6, R252, 0x1f8, RZ, 0xc0, !PT ;  /* 0x000001f8fc067812 */ /* 0x001fe200078ec0ff */
[----:B------:R-:W-:Y:S06]  /*9130*/  BAR.SYNC.DEFER_BLOCKING 0x0 ;  /* 0x0000000000007b1d */ /* 0x000fec0000010000 */
[----:B------:R2:W-:Y:S04]  /*9140*/  STS.64 [R6+UR16], R2 ;  /* 0x0000000206007988 */ /* 0x0005e80008000a10 */
[----:B------:R-:W-:Y:S01]  /*9150*/  STS.64 [R6+UR16+0x200], R14 ;  /* 0x0002000e06007988 */ /* 0x000fe20008000a10 */
[----:B------:R-:W-:Y:S01]  /*9160*/  BAR.SYNC.DEFER_BLOCKING 0x0 ;  /* 0x0000000000007b1d */ /* 0x000fe20000010000 */
[----:B--2---:R-:W-:-:S04]  /*9170*/  IADD3 R2, P0, P1, R5, UR6, R8 ;  /* 0x0000000605027c10 */ /* 0x004fc8000f91e008 */
[----:B------:R-:W-:Y:S01]  /*9180*/  IADD3.X R3, R4, UR5, R9, P0, P1 ;  /* 0x0000000504037c10 */ /* 0x000fe200087e2409 */
[----:B------:R-:W0:Y:S04]  /*9190*/  LDS R7, [R0] ;  /* 0x0000000000077984 */ /* 0x000e280000000800 */
[----:B0-----:R-:W-:Y:S01]  /*91a0*/  STG.E desc[UR18][R2.64], R7 ;  /* 0x0000000702007986 */ /* 0x001fe2000c101912 */
[----:B------:R-:W-:Y:S05]  /*91b0*/  EXIT ;  /* 0x000000000000794d */ /* 0x000fea0003800000 */
.L_x_2:
[----:B------:R-:W-:-:S00]  /*91c0*/  BRA `(.L_x_2) ;  /* 0xfffffffc00fc7947 */ /* 0x000fc0000383ffff */
[----:B------:R-:W-:-:S00]  /*91d0*/  NOP ;  /* 0x0000000000007918 */ /* 0x000fc00000000000 */
        /* <DEDUP_REMOVED lines=10> */
.L_x_3:


//--------------------- .nv.global.init           --------------------------
	.section	.nv.global.init,"aw",@progbits
.nv.global.init:
	.type		_$_str,@object
	.size		_$_str,(.L_0 - _$_str)
_$_str:
        /*0000*/ 	.byte	0x5f, 0x5f, 0x43, 0x55, 0x44, 0x41, 0x5f, 0x46, 0x54, 0x5a, 0x00
.L_0:


//--------------------- .nv.shared.attn_fwd       --------------------------
	.section	.nv.shared.attn_fwd,"aw",@nobits
	.sectionflags	@""
	.align	16
	.zero		1024


//--------------------- .nv.shared.reserved.0     --------------------------
	.section	.nv.shared.reserved.0,"aw",@nobits
	.weak		__nv_reservedSMEM_offset_0_alias
	.size		__nv_reservedSMEM_offset_0_alias, 0, 0
	.other		__nv_reservedSMEM_offset_0_alias,@"STO_CUDA_RESERVED_SHARED STV_DEFAULT"
__nv_reservedSMEM_offset_0_alias:
	.zero		0


//--------------------- .nv.constant0.attn_fwd    --------------------------
	.section	.nv.constant0.attn_fwd,"a",@progbits
	.sectionflags	@""
	.align	4
.nv.constant0.attn_fwd:
	.zero		664


//--------------------- SYMBOLS --------------------------

	.type		.nv.reservedSmem.offset0,@object
	.size		.nv.reservedSmem.offset0,0x4
